// auto-generated by cutlass_sweep.gemm — config: {"arch": "sm_100", "cluster_m": 1, "cluster_n": 1, "dtype": "e4m3", "dtype_b": "e4m3", "layout": "nn", "stages": 0, "tile_k": 64, "tile_m": 64, "tile_n": 128}
#include "cutlass/cutlass.h"
#include "cutlass/gemm/collective/collective_builder.hpp"
#include "cutlass/gemm/device/gemm_universal_adapter.h"
#include "cutlass/gemm/kernel/gemm_universal.hpp"
#include "cutlass/epilogue/collective/collective_builder.hpp"

using ElemA = cutlass::float_e4m3_t;
using ElemB = cutlass::float_e4m3_t;
using ElemCD = cutlass::float_e4m3_t;
using Acc  = float;
using TileShape    = cute::Shape<cute::_64, cute::_128, cute::_64>;
using ClusterShape = cute::Shape<cute::_1, cute::_1, cute::_1>;

using CollectiveEpilogue = typename cutlass::epilogue::collective::CollectiveBuilder<
    cutlass::arch::Sm100, cutlass::arch::OpClassTensorOp,
    TileShape, ClusterShape,
    cutlass::epilogue::collective::EpilogueTileAuto,
    Acc, Acc,
    ElemCD, cutlass::layout::RowMajor, 128 / cutlass::sizeof_bits<ElemCD>::value,
    ElemCD, cutlass::layout::RowMajor, 128 / cutlass::sizeof_bits<ElemCD>::value,
    cutlass::epilogue::collective::EpilogueScheduleAuto
  >::CollectiveOp;

using CollectiveMainloop = typename cutlass::gemm::collective::CollectiveBuilder<
    cutlass::arch::Sm100, cutlass::arch::OpClassTensorOp,
    ElemA, cutlass::layout::RowMajor, 128 / cutlass::sizeof_bits<ElemA>::value,
    ElemB, cutlass::layout::RowMajor, 128 / cutlass::sizeof_bits<ElemB>::value,
    Acc,
    TileShape, ClusterShape,
    cutlass::gemm::collective::StageCountAutoCarveout<static_cast<int>(sizeof(typename CollectiveEpilogue::SharedStorage))>,
    cutlass::gemm::collective::KernelScheduleAuto
  >::CollectiveOp;

using GemmKernel = cutlass::gemm::kernel::GemmUniversal<
    cute::Shape<int,int,int,int>,
    CollectiveMainloop,
    CollectiveEpilogue
>;
using Gemm = cutlass::gemm::device::GemmUniversalAdapter<GemmKernel>;

// Force the device kernel symbol into the cubin without needing a host main.
auto* _anchor = &cutlass::device_kernel<GemmKernel>;


// ===== COMPILED SASS (sm_100a) =====

	.target	sm_100a

	.elftype	@"ET_EXEC"


//--------------------- .note.nv.tkinfo           --------------------------
	.section	.note.nv.tkinfo,"",@"SHT_NOTE"
	.sectionflags	@"SHF_NOTE_NV_TKINFO"
	.tkinfo
        /*0018*/ 	.word	0x00000002
        /*0030*/ 	.string	""
        /*0030*/ 	.string	"ptxas"
        /*0030*/ 	.string	"Cuda compilation tools, release 13.0, V13.0.88"
        /*0030*/ 	.string	"Build cuda_13.0.r13.0/compiler.36424714_0"
        /*0030*/ 	.string	"-arch sm_100a -m 64 "



//--------------------- .note.nv.cuinfo           --------------------------
	.section	.note.nv.cuinfo,"",@"SHT_NOTE"
	.sectionflags	@"SHF_NOTE_NV_CUINFO"
        /*0018*/ 	.short	0x0002
        /*001a*/ 	.short	0x0064
        /*001c*/ 	.short	0x0082
	.zero		2


//--------------------- .nv.info                  --------------------------
	.section	.nv.info,"",@"SHT_CUDA_INFO"
	.align	4


	//----- nvinfo : EIATTR_REGCOUNT
	.align		4
        /*0000*/ 	.byte	0x04, 0x2f
        /*0002*/ 	.short	(.L_19 - .L_18)
	.align		4
.L_18:
        /*0004*/ 	.word	index@(_ZN7cutlass13device_kernelINS_4gemm6kernel13GemmUniversalIN4cute5tupleIJiiiiEEENS1_10collective13CollectiveMmaINS1_35MainloopSm100TmaUmmaWarpSpecializedILi17ELi2ELi4ENS5_IJNS4_1CILi1EEESB_SB_EEEEENS5_IJNSA_ILi64EEENSA_ILi128EEESE_EEENS_12float_e4m3_tENS5_IJlSB_lEEESH_NS5_IJSB_llEEENS4_8TiledMMAINS4_8MMA_AtomIJNS4_10MMA_TraitsINS4_19SM100_MMA_F8F6F4_SSEJSH_SH_fSE_SF_NS4_17integral_constantINS4_4UMMA5MajorELSQ_0EEENSO_ISQ_LSQ_1EEENSO_INSP_7ScaleInELST_0EEESU_EEEEEENS4_6LayoutISC_NS5_IJNSA_ILi0EEESY_SY_EEEEENS5_IJNS4_10UnderscoreES11_S11_EEEEENS4_13SM90_TMA_LOADENS4_14ComposedLayoutINS4_7SwizzleILi2ELi4ELi3EEENS4_18smem_ptr_flag_bitsILi8EEENSX_INS5_IJNSA_ILi8EEESE_EEENS5_IJSE_SB_EEEEEEEvNS4_8identityES14_NS15_INS16_ILi3ELi4ELi3EEES19_NSX_INS5_IJSF_S1A_EEENS5_IJSB_SF_EEEEEEEvS1F_EENS_8epilogue10collective18CollectiveEpilogueINS1M_23Sm100TmaWarpSpecializedILi2ELi2ELi32ELb0ELb0EEEJSG_NS5_IJNSX_ISE_SB_EES1R_EEESH_SI_SH_SI_NS1M_6fusion15FusionCallbacksIS1Q_NS1T_17LinearCombinationISH_fSH_fLNS_15FloatRoundStyleE2EEESG_S1S_JEEENS4_5SM1004TMEM4LOAD26SM100_TMEM_LOAD_16dp32b32xES14_S1E_NS4_39AutoVectorizingCopyWithAssumedAlignmentILi128EEENS4_14SM90_TMA_STOREES1E_S24_S24_EEEvvEEEEvNT_6ParamsE)
        /*0008*/ 	.word	0x00000080


	//----- nvinfo : EIATTR_FRAME_SIZE
	.align		4
.L_19:
        /*000c*/ 	.byte	0x04, 0x11
        /*000e*/ 	.short	(.L_21 - .L_20)
	.align		4
.L_20:
        /*0010*/ 	.word	index@($__internal_2_$__cuda_sm10x_tcgen05_guardrail_trap_unallocated_columns_being_dealloced)
        /*0014*/ 	.word	0x00000000


	//----- nvinfo : EIATTR_FRAME_SIZE
	.align		4
.L_21:
        /*0018*/ 	.byte	0x04, 0x11
        /*001a*/ 	.short	(.L_23 - .L_22)
	.align		4
.L_22:
        /*001c*/ 	.word	index@($__internal_1_$__cuda_sm10x_tcgen05_guardrail_trap_phase_invalid_during_alloc)
        /*0020*/ 	.word	0x00000000


	//----- nvinfo : EIATTR_FRAME_SIZE
	.align		4
.L_23:
        /*0024*/ 	.byte	0x04, 0x11
        /*0026*/ 	.short	(.L_25 - .L_24)
	.align		4
.L_24:
        /*0028*/ 	.word	index@($__internal_0_$__cuda_sm10x_tcgen05_guardrail_trap_col_being_dealloced_not_returned_by_alloc)
        /*002c*/ 	.word	0x00000000


	//----- nvinfo : EIATTR_FRAME_SIZE
	.align		4
.L_25:
        /*0030*/ 	.byte	0x04, 0x11
        /*0032*/ 	.short	(.L_27 - .L_26)
	.align		4
.L_26:
        /*0034*/ 	.word	index@(_ZN7cutlass13device_kernelINS_4gemm6kernel13GemmUniversalIN4cute5tupleIJiiiiEEENS1_10collective13CollectiveMmaINS1_35MainloopSm100TmaUmmaWarpSpecializedILi17ELi2ELi4ENS5_IJNS4_1CILi1EEESB_SB_EEEEENS5_IJNSA_ILi64EEENSA_ILi128EEESE_EEENS_12float_e4m3_tENS5_IJlSB_lEEESH_NS5_IJSB_llEEENS4_8TiledMMAINS4_8MMA_AtomIJNS4_10MMA_TraitsINS4_19SM100_MMA_F8F6F4_SSEJSH_SH_fSE_SF_NS4_17integral_constantINS4_4UMMA5MajorELSQ_0EEENSO_ISQ_LSQ_1EEENSO_INSP_7ScaleInELST_0EEESU_EEEEEENS4_6LayoutISC_NS5_IJNSA_ILi0EEESY_SY_EEEEENS5_IJNS4_10UnderscoreES11_S11_EEEEENS4_13SM90_TMA_LOADENS4_14ComposedLayoutINS4_7SwizzleILi2ELi4ELi3EEENS4_18smem_ptr_flag_bitsILi8EEENSX_INS5_IJNSA_ILi8EEESE_EEENS5_IJSE_SB_EEEEEEEvNS4_8identityES14_NS15_INS16_ILi3ELi4ELi3EEES19_NSX_INS5_IJSF_S1A_EEENS5_IJSB_SF_EEEEEEEvS1F_EENS_8epilogue10collective18CollectiveEpilogueINS1M_23Sm100TmaWarpSpecializedILi2ELi2ELi32ELb0ELb0EEEJSG_NS5_IJNSX_ISE_SB_EES1R_EEESH_SI_SH_SI_NS1M_6fusion15FusionCallbacksIS1Q_NS1T_17LinearCombinationISH_fSH_fLNS_15FloatRoundStyleE2EEESG_S1S_JEEENS4_5SM1004TMEM4LOAD26SM100_TMEM_LOAD_16dp32b32xES14_S1E_NS4_39AutoVectorizingCopyWithAssumedAlignmentILi128EEENS4_14SM90_TMA_STOREES1E_S24_S24_EEEvvEEEEvNT_6ParamsE)
        /*0038*/ 	.word	0x00000000


	//----- nvinfo : EIATTR_MIN_STACK_SIZE
	.align		4
.L_27:
        /*003c*/ 	.byte	0x04, 0x12
        /*003e*/ 	.short	(.L_29 - .L_28)
	.align		4
.L_28:
        /*0040*/ 	.word	index@(_ZN7cutlass13device_kernelINS_4gemm6kernel13GemmUniversalIN4cute5tupleIJiiiiEEENS1_10collective13CollectiveMmaINS1_35MainloopSm100TmaUmmaWarpSpecializedILi17ELi2ELi4ENS5_IJNS4_1CILi1EEESB_SB_EEEEENS5_IJNSA_ILi64EEENSA_ILi128EEESE_EEENS_12float_e4m3_tENS5_IJlSB_lEEESH_NS5_IJSB_llEEENS4_8TiledMMAINS4_8MMA_AtomIJNS4_10MMA_TraitsINS4_19SM100_MMA_F8F6F4_SSEJSH_SH_fSE_SF_NS4_17integral_constantINS4_4UMMA5MajorELSQ_0EEENSO_ISQ_LSQ_1EEENSO_INSP_7ScaleInELST_0EEESU_EEEEEENS4_6LayoutISC_NS5_IJNSA_ILi0EEESY_SY_EEEEENS5_IJNS4_10UnderscoreES11_S11_EEEEENS4_13SM90_TMA_LOADENS4_14ComposedLayoutINS4_7SwizzleILi2ELi4ELi3EEENS4_18smem_ptr_flag_bitsILi8EEENSX_INS5_IJNSA_ILi8EEESE_EEENS5_IJSE_SB_EEEEEEEvNS4_8identityES14_NS15_INS16_ILi3ELi4ELi3EEES19_NSX_INS5_IJSF_S1A_EEENS5_IJSB_SF_EEEEEEEvS1F_EENS_8epilogue10collective18CollectiveEpilogueINS1M_23Sm100TmaWarpSpecializedILi2ELi2ELi32ELb0ELb0EEEJSG_NS5_IJNSX_ISE_SB_EES1R_EEESH_SI_SH_SI_NS1M_6fusion15FusionCallbacksIS1Q_NS1T_17LinearCombinationISH_fSH_fLNS_15FloatRoundStyleE2EEESG_S1S_JEEENS4_5SM1004TMEM4LOAD26SM100_TMEM_LOAD_16dp32b32xES14_S1E_NS4_39AutoVectorizingCopyWithAssumedAlignmentILi128EEENS4_14SM90_TMA_STOREES1E_S24_S24_EEEvvEEEEvNT_6ParamsE)
        /*0044*/ 	.word	0x00000000
.L_29:


//--------------------- .nv.compat                --------------------------
	.section	.nv.compat,"",@"SHT_CUDA_COMPAT_INFO"
	.align	4
        /*0000*/ 	.byte	0x02, 0x09, 0x01, 0x00, 0x02, 0x02, 0x02, 0x00, 0x02, 0x05, 0x05, 0x00, 0x03, 0x07, 0x01, 0x01
        /*0010*/ 	.byte	0x02, 0x03, 0x01, 0x00, 0x02, 0x06, 0x01, 0x00, 0x04, 0x0b, 0x08, 0x00, 0x09, 0x00, 0x00, 0x00
        /*0020*/ 	.byte	0x00, 0x00, 0x00, 0x00


//--------------------- .nv.info._ZN7cutlass13device_kernelINS_4gemm6kernel13GemmUniversalIN4cute5tupleIJiiiiEEENS1_10collective13CollectiveMmaINS1_35MainloopSm100TmaUmmaWarpSpecializedILi17ELi2ELi4ENS5_IJNS4_1CILi1EEESB_SB_EEEEENS5_IJNSA_ILi64EEENSA_ILi128EEESE_EEENS_12float_e4m3_tENS5_IJlSB_lEEESH_NS5_IJSB_llEEENS4_8TiledMMAINS4_8MMA_AtomIJNS4_10MMA_TraitsINS4_19SM100_MMA_F8F6F4_SSEJSH_SH_fSE_SF_NS4_17integral_constantINS4_4UMMA5MajorELSQ_0EEENSO_ISQ_LSQ_1EEENSO_INSP_7ScaleInELST_0EEESU_EEEEEENS4_6LayoutISC_NS5_IJNSA_ILi0EEESY_SY_EEEEENS5_IJNS4_10UnderscoreES11_S11_EEEEENS4_13SM90_TMA_LOADENS4_14ComposedLayoutINS4_7SwizzleILi2ELi4ELi3EEENS4_18smem_ptr_flag_bitsILi8EEENSX_INS5_IJNSA_ILi8EEESE_EEENS5_IJSE_SB_EEEEEEEvNS4_8identityES14_NS15_INS16_ILi3ELi4ELi3EEES19_NSX_INS5_IJSF_S1A_EEENS5_IJSB_SF_EEEEEEEvS1F_EENS_8epilogue10collective18CollectiveEpilogueINS1M_23Sm100TmaWarpSpecializedILi2ELi2ELi32ELb0ELb0EEEJSG_NS5_IJNSX_ISE_SB_EES1R_EEESH_SI_SH_SI_NS1M_6fusion15FusionCallbacksIS1Q_NS1T_17LinearCombinationISH_fSH_fLNS_15FloatRoundStyleE2EEESG_S1S_JEEENS4_5SM1004TMEM4LOAD26SM100_TMEM_LOAD_16dp32b32xES14_S1E_NS4_39AutoVectorizingCopyWithAssumedAlignmentILi128EEENS4_14SM90_TMA_STOREES1E_S24_S24_EEEvvEEEEvNT_6ParamsE --------------------------
	.section	.nv.info._ZN7cutlass13device_kernelINS_4gemm6kernel13GemmUniversalIN4cute5tupleIJiiiiEEENS1_10collective13CollectiveMmaINS1_35MainloopSm100TmaUmmaWarpSpecializedILi17ELi2ELi4ENS5_IJNS4_1CILi1EEESB_SB_EEEEENS5_IJNSA_ILi64EEENSA_ILi128EEESE_EEENS_12float_e4m3_tENS5_IJlSB_lEEESH_NS5_IJSB_llEEENS4_8TiledMMAINS4_8MMA_AtomIJNS4_10MMA_TraitsINS4_19SM100_MMA_F8F6F4_SSEJSH_SH_fSE_SF_NS4_17integral_constantINS4_4UMMA5MajorELSQ_0EEENSO_ISQ_LSQ_1EEENSO_INSP_7ScaleInELST_0EEESU_EEEEEENS4_6LayoutISC_NS5_IJNSA_ILi0EEESY_SY_EEEEENS5_IJNS4_10UnderscoreES11_S11_EEEEENS4_13SM90_TMA_LOADENS4_14ComposedLayoutINS4_7SwizzleILi2ELi4ELi3EEENS4_18smem_ptr_flag_bitsILi8EEENSX_INS5_IJNSA_ILi8EEESE_EEENS5_IJSE_SB_EEEEEEEvNS4_8identityES14_NS15_INS16_ILi3ELi4ELi3EEES19_NSX_INS5_IJSF_S1A_EEENS5_IJSB_SF_EEEEEEEvS1F_EENS_8epilogue10collective18CollectiveEpilogueINS1M_23Sm100TmaWarpSpecializedILi2ELi2ELi32ELb0ELb0EEEJSG_NS5_IJNSX_ISE_SB_EES1R_EEESH_SI_SH_SI_NS1M_6fusion15FusionCallbacksIS1Q_NS1T_17LinearCombinationISH_fSH_fLNS_15FloatRoundStyleE2EEESG_S1S_JEEENS4_5SM1004TMEM4LOAD26SM100_TMEM_LOAD_16dp32b32xES14_S1E_NS4_39AutoVectorizingCopyWithAssumedAlignmentILi128EEENS4_14SM90_TMA_STOREES1E_S24_S24_EEEvvEEEEvNT_6ParamsE,"",@"SHT_CUDA_INFO"
	.sectionflags	@""
	.align	4


	//----- nvinfo : EIATTR_CUDA_API_VERSION
	.align		4
        /*0000*/ 	.byte	0x04, 0x37
        /*0002*/ 	.short	(.L_31 - .L_30)
.L_30:
        /*0004*/ 	.word	0x00000082


	//----- nvinfo : EIATTR_KPARAM_INFO
	.align		4
.L_31:
        /*0008*/ 	.byte	0x04, 0x17
        /*000a*/ 	.short	(.L_33 - .L_32)
.L_32:
        /*000c*/ 	.word	0x00000000
        /*0010*/ 	.short	0x0000
        /*0012*/ 	.short	0x0000
        /*0014*/ 	.byte	0x00, 0xf0, 0x01, 0x20


	//----- nvinfo : EIATTR_AT_ENTRY_FRAGMENTS
	.align		4
.L_33:
        /*0018*/ 	.byte	0x04, 0x4f
        /*001a*/ 	.short	(.L_35 - .L_34)


	//   ....[0]....
.L_34:
        /*001c*/ 	.word	0x00000006


	//----- nvinfo : EIATTR_RESERVED_SMEM_USED
	.align		4
.L_35:
        /*0020*/ 	.byte	0x01, 0x41
	.zero		2


	//----- nvinfo : EIATTR_SPARSE_MMA_MASK
	.align		4
        /*0024*/ 	.byte	0x03, 0x50
        /*0026*/ 	.short	0x0000


	//----- nvinfo : EIATTR_TCGEN05_1CTA_USED
	.align		4
        /*0028*/ 	.byte	0x01, 0x51
	.zero		2


	//----- nvinfo : EIATTR_MAXREG_COUNT
	.align		4
        /*002c*/ 	.byte	0x03, 0x1b
        /*002e*/ 	.short	0x00ff


	//----- nvinfo : EIATTR_NUM_BARRIERS
	.align		4
        /*0030*/ 	.byte	0x02, 0x4c
        /*0032*/ 	.byte	0x07
	.zero		1


	//----- nvinfo : EIATTR_EXTERNS
	.align		4
        /*0034*/ 	.byte	0x04, 0x0f
        /*0036*/ 	.short	(.L_37 - .L_36)


	//   ....[0]....
	.align		4
.L_36:
        /*0038*/ 	.word	index@(__assertfail)


	//----- nvinfo : EIATTR_MERCURY_ISA_VERSION
	.align		4
.L_37:
        /*003c*/ 	.byte	0x03, 0x5f
        /*003e*/ 	.short	0x0101


	//----- nvinfo : EIATTR_INT_WARP_WIDE_INSTR_OFFSETS
	.align		4
        /*0040*/ 	.byte	0x04, 0x31
        /*0042*/ 	.short	(.L_39 - .L_38)


	//   ....[0]....
.L_38:
        /*0044*/ 	.word	0x00001f80


	//   ....[1]....
        /*0048*/ 	.word	0x00004090


	//   ....[2]....
        /*004c*/ 	.word	0x000040b0


	//   ....[3]....
        /*0050*/ 	.word	0x000040e0


	//   ....[4]....
        /*0054*/ 	.word	0x00004a10


	//   ....[5]....
        /*0058*/ 	.word	0x00004a80


	//   ....[6]....
        /*005c*/ 	.word	0x00004c60


	//   ....[7]....
        /*0060*/ 	.word	0x00004dc0


	//----- nvinfo : EIATTR_COOP_GROUP_MASK_REGIDS
	.align		4
.L_39:
        /*0064*/ 	.byte	0x04, 0x29
        /*0066*/ 	.short	(.L_41 - .L_40)


	//   ....[0]....
.L_40:
        /*0068*/ 	.word	0xffffffff


	//   ....[1]....
        /*006c*/ 	.word	0xffffffff


	//   ....[2]....
        /*0070*/ 	.word	0xffffffff


	//   ....[3]....
        /*0074*/ 	.word	0xffffffff


	//   ....[4]....
        /*0078*/ 	.word	0xffffffff


	//   ....[5]....
        /*007c*/ 	.word	0xffffffff


	//   ....[6]....
        /*0080*/ 	.word	0xffffffff


	//   ....[7]....
        /*0084*/ 	.word	0xffffffff


	//   ....[8]....
        /*0088*/ 	.word	0xffffffff


	//   ....[9]....
        /*008c*/ 	.word	0xffffffff


	//   ....[10]....
        /*0090*/ 	.word	0xffffffff


	//   ....[11]....
        /*0094*/ 	.word	0xffffffff


	//   ....[12]....
        /*0098*/ 	.word	0xffffffff


	//----- nvinfo : EIATTR_COOP_GROUP_INSTR_OFFSETS
	.align		4
.L_41:
        /*009c*/ 	.byte	0x04, 0x28
        /*009e*/ 	.short	(.L_43 - .L_42)


	//   ....[0]....
.L_42:
        /*00a0*/ 	.word	0x00000090


	//   ....[1]....
        /*00a4*/ 	.word	0x000004d0


	//   ....[2]....
        /*00a8*/ 	.word	0x00000810


	//   ....[3]....
        /*00ac*/ 	.word	0x00000970


	//   ....[4]....
        /*00b0*/ 	.word	0x00000a70


	//   ....[5]....
        /*00b4*/ 	.word	0x00000be0


	//   ....[6]....
        /*00b8*/ 	.word	0x00000d80


	//   ....[7]....
        /*00bc*/ 	.word	0x00001e60


	//   ....[8]....
        /*00c0*/ 	.word	0x00003390


	//   ....[9]....
        /*00c4*/ 	.word	0x000035a0


	//   ....[10]....
        /*00c8*/ 	.word	0x000035d0


	//   ....[11]....
        /*00cc*/ 	.word	0x00003f70


	//   ....[12]....
        /*00d0*/ 	.word	0x000041a0


	//----- nvinfo : EIATTR_VRC_CTA_INIT_COUNT
	.align		4
.L_43:
        /*00d4*/ 	.byte	0x02, 0x4a
        /*00d6*/ 	.byte	0x80
	.zero		1


	//----- nvinfo : EIATTR_SYSCALL_OFFSETS
	.align		4
        /*00d8*/ 	.byte	0x04, 0x46
        /*00da*/ 	.short	(.L_45 - .L_44)


	//   ....[0]....
.L_44:
        /*00dc*/ 	.word	0x00005800


	//   ....[1]....
        /*00e0*/ 	.word	0x00005940


	//   ....[2]....
        /*00e4*/ 	.word	0x00006140


	//   ....[3]....
        /*00e8*/ 	.word	0x00006ed0


	//----- nvinfo : EIATTR_MBARRIER_INSTR_OFFSETS
	.align		4
.L_45:
        /*00ec*/ 	.byte	0x04, 0x39
        /*00ee*/ 	.short	(.L_47 - .L_46)


	//   ....[0]....
.L_46:
        /*00f0*/ 	.word	0x000005d0
        /*00f4*/ 	.word	0x000000ff
        /*00f8*/ 	.word	0x00000000
        /*00fc*/ 	.short	0x0100
        /*00fe*/ 	.byte	0x05
	.zero		1


	//   ....[1]....
        /*0100*/ 	.word	0x000005e0
        /*0104*/ 	.word	0x000000ff
        /*0108*/ 	.word	0x00000088
        /*010c*/ 	.short	0x0100
        /*010e*/ 	.byte	0x05
	.zero		1


	//   ....[2]....
        /*0110*/ 	.word	0x000005f0
        /*0114*/ 	.word	0x000000ff
        /*0118*/ 	.word	0x00000008
        /*011c*/ 	.short	0x0100
        /*011e*/ 	.byte	0x05
	.zero		1


	//   ....[3]....
        /*0120*/ 	.word	0x00000600
        /*0124*/ 	.word	0x000000ff
        /*0128*/ 	.word	0x00000090
        /*012c*/ 	.short	0x0100
        /*012e*/ 	.byte	0x05
	.zero		1


	//   ....[4]....
        /*0130*/ 	.word	0x00000610
        /*0134*/ 	.word	0x000000ff
        /*0138*/ 	.word	0x00000010
        /*013c*/ 	.short	0x0100
        /*013e*/ 	.byte	0x05
	.zero		1


	//   ....[5]....
        /*0140*/ 	.word	0x00000620
        /*0144*/ 	.word	0x000000ff
        /*0148*/ 	.word	0x00000098
        /*014c*/ 	.short	0x0100
        /*014e*/ 	.byte	0x05
	.zero		1


	//   ....[6]....
        /*0150*/ 	.word	0x00000630
        /*0154*/ 	.word	0x000000ff
        /*0158*/ 	.word	0x00000018
        /*015c*/ 	.short	0x0100
        /*015e*/ 	.byte	0x05
	.zero		1


	//   ....[7]....
        /*0160*/ 	.word	0x00000640
        /*0164*/ 	.word	0x000000ff
        /*0168*/ 	.word	0x000000a0
        /*016c*/ 	.short	0x0100
        /*016e*/ 	.byte	0x05
	.zero		1


	//   ....[8]....
        /*0170*/ 	.word	0x00000650
        /*0174*/ 	.word	0x000000ff
        /*0178*/ 	.word	0x00000020
        /*017c*/ 	.short	0x0100
        /*017e*/ 	.byte	0x05
	.zero		1


	//   ....[9]....
        /*0180*/ 	.word	0x00000660
        /*0184*/ 	.word	0x000000ff
        /*0188*/ 	.word	0x000000a8
        /*018c*/ 	.short	0x0100
        /*018e*/ 	.byte	0x05
	.zero		1


	//   ....[10]....
        /*0190*/ 	.word	0x00000670
        /*0194*/ 	.word	0x000000ff
        /*0198*/ 	.word	0x00000028
        /*019c*/ 	.short	0x0100
        /*019e*/ 	.byte	0x05
	.zero		1


	//   ....[11]....
        /*01a0*/ 	.word	0x00000680
        /*01a4*/ 	.word	0x000000ff
        /*01a8*/ 	.word	0x000000b0
        /*01ac*/ 	.short	0x0100
        /*01ae*/ 	.byte	0x05
	.zero		1


	//   ....[12]....
        /*01b0*/ 	.word	0x00000690
        /*01b4*/ 	.word	0x000000ff
        /*01b8*/ 	.word	0x00000030
        /*01bc*/ 	.short	0x0100
        /*01be*/ 	.byte	0x05
	.zero		1


	//   ....[13]....
        /*01c0*/ 	.word	0x000006a0
        /*01c4*/ 	.word	0x000000ff
        /*01c8*/ 	.word	0x000000b8
        /*01cc*/ 	.short	0x0100
        /*01ce*/ 	.byte	0x05
	.zero		1


	//   ....[14]....
        /*01d0*/ 	.word	0x000006b0
        /*01d4*/ 	.word	0x000000ff
        /*01d8*/ 	.word	0x00000038
        /*01dc*/ 	.short	0x0100
        /*01de*/ 	.byte	0x05
	.zero		1


	//   ....[15]....
        /*01e0*/ 	.word	0x000006c0
        /*01e4*/ 	.word	0x000000ff
        /*01e8*/ 	.word	0x000000c0
        /*01ec*/ 	.short	0x0100
        /*01ee*/ 	.byte	0x05
	.zero		1


	//   ....[16]....
        /*01f0*/ 	.word	0x000006d0
        /*01f4*/ 	.word	0x000000ff
        /*01f8*/ 	.word	0x00000040
        /*01fc*/ 	.short	0x0100
        /*01fe*/ 	.byte	0x05
	.zero		1


	//   ....[17]....
        /*0200*/ 	.word	0x000006e0
        /*0204*/ 	.word	0x000000ff
        /*0208*/ 	.word	0x000000c8
        /*020c*/ 	.short	0x0100
        /*020e*/ 	.byte	0x05
	.zero		1


	//   ....[18]....
        /*0210*/ 	.word	0x000006f0
        /*0214*/ 	.word	0x000000ff
        /*0218*/ 	.word	0x00000048
        /*021c*/ 	.short	0x0100
        /*021e*/ 	.byte	0x05
	.zero		1


	//   ....[19]....
        /*0220*/ 	.word	0x00000700
        /*0224*/ 	.word	0x000000ff
        /*0228*/ 	.word	0x000000d0
        /*022c*/ 	.short	0x0100
        /*022e*/ 	.byte	0x05
	.zero		1


	//   ....[20]....
        /*0230*/ 	.word	0x00000710
        /*0234*/ 	.word	0x000000ff
        /*0238*/ 	.word	0x00000050
        /*023c*/ 	.short	0x0100
        /*023e*/ 	.byte	0x05
	.zero		1


	//   ....[21]....
        /*0240*/ 	.word	0x00000720
        /*0244*/ 	.word	0x000000ff
        /*0248*/ 	.word	0x000000d8
        /*024c*/ 	.short	0x0100
        /*024e*/ 	.byte	0x05
	.zero		1


	//   ....[22]....
        /*0250*/ 	.word	0x00000730
        /*0254*/ 	.word	0x000000ff
        /*0258*/ 	.word	0x00000058
        /*025c*/ 	.short	0x0100
        /*025e*/ 	.byte	0x05
	.zero		1


	//   ....[23]....
        /*0260*/ 	.word	0x00000740
        /*0264*/ 	.word	0x000000ff
        /*0268*/ 	.word	0x000000e0
        /*026c*/ 	.short	0x0100
        /*026e*/ 	.byte	0x05
	.zero		1


	//   ....[24]....
        /*0270*/ 	.word	0x00000750
        /*0274*/ 	.word	0x000000ff
        /*0278*/ 	.word	0x00000060
        /*027c*/ 	.short	0x0100
        /*027e*/ 	.byte	0x05
	.zero		1


	//   ....[25]....
        /*0280*/ 	.word	0x00000760
        /*0284*/ 	.word	0x000000ff
        /*0288*/ 	.word	0x000000e8
        /*028c*/ 	.short	0x0100
        /*028e*/ 	.byte	0x05
	.zero		1


	//   ....[26]....
        /*0290*/ 	.word	0x00000770
        /*0294*/ 	.word	0x000000ff
        /*0298*/ 	.word	0x00000068
        /*029c*/ 	.short	0x0100
        /*029e*/ 	.byte	0x05
	.zero		1


	//   ....[27]....
        /*02a0*/ 	.word	0x00000780
        /*02a4*/ 	.word	0x000000ff
        /*02a8*/ 	.word	0x000000f0
        /*02ac*/ 	.short	0x0100
        /*02ae*/ 	.byte	0x05
	.zero		1


	//   ....[28]....
        /*02b0*/ 	.word	0x00000790
        /*02b4*/ 	.word	0x000000ff
        /*02b8*/ 	.word	0x00000070
        /*02bc*/ 	.short	0x0100
        /*02be*/ 	.byte	0x05
	.zero		1


	//   ....[29]....
        /*02c0*/ 	.word	0x000007a0
        /*02c4*/ 	.word	0x000000ff
        /*02c8*/ 	.word	0x000000f8
        /*02cc*/ 	.short	0x0100
        /*02ce*/ 	.byte	0x05
	.zero		1


	//   ....[30]....
        /*02d0*/ 	.word	0x000007b0
        /*02d4*/ 	.word	0x000000ff
        /*02d8*/ 	.word	0x00000078
        /*02dc*/ 	.short	0x0100
        /*02de*/ 	.byte	0x05
	.zero		1


	//   ....[31]....
        /*02e0*/ 	.word	0x000007c0
        /*02e4*/ 	.word	0x000000ff
        /*02e8*/ 	.word	0x00000100
        /*02ec*/ 	.short	0x0100
        /*02ee*/ 	.byte	0x05
	.zero		1


	//   ....[32]....
        /*02f0*/ 	.word	0x000007d0
        /*02f4*/ 	.word	0x000000ff
        /*02f8*/ 	.word	0x00000080
        /*02fc*/ 	.short	0x0100
        /*02fe*/ 	.byte	0x05
	.zero		1


	//   ....[33]....
        /*0300*/ 	.word	0x000007e0
        /*0304*/ 	.word	0x000000ff
        /*0308*/ 	.word	0x00000108
        /*030c*/ 	.short	0x0100
        /*030e*/ 	.byte	0x05
	.zero		1


	//   ....[34]....
        /*0310*/ 	.word	0x00000920
        /*0314*/ 	.word	0x000000ff
        /*0318*/ 	.word	0x00000110
        /*031c*/ 	.short	0x0100
        /*031e*/ 	.byte	0x07
	.zero		1


	//   ....[35]....
        /*0320*/ 	.word	0x00000930
        /*0324*/ 	.word	0x000000ff
        /*0328*/ 	.word	0x00000120
        /*032c*/ 	.short	0x0100
        /*032e*/ 	.byte	0x07
	.zero		1


	//   ....[36]....
        /*0330*/ 	.word	0x00000940
        /*0334*/ 	.word	0x000000ff
        /*0338*/ 	.word	0x00000118
        /*033c*/ 	.short	0x0100
        /*033e*/ 	.byte	0x07
	.zero		1


	//   ....[37]....
        /*0340*/ 	.word	0x00000950
        /*0344*/ 	.word	0x000000ff
        /*0348*/ 	.word	0x00000128
        /*034c*/ 	.short	0x0100
        /*034e*/ 	.byte	0x07
	.zero		1


	//   ....[38]....
        /*0350*/ 	.word	0x00000a40
        /*0354*/ 	.word	0x000000ff
        /*0358*/ 	.word	0x00000130
        /*035c*/ 	.short	0x0100
        /*035e*/ 	.byte	0x05
	.zero		1


	//   ....[39]....
        /*0360*/ 	.word	0x00000a50
        /*0364*/ 	.word	0x000000ff
        /*0368*/ 	.word	0x00000138
        /*036c*/ 	.short	0x0100
        /*036e*/ 	.byte	0x05
	.zero		1


	//   ....[40]....
        /*0370*/ 	.word	0x00000b90
        /*0374*/ 	.word	0x000000ff
        /*0378*/ 	.word	0x00000140
        /*037c*/ 	.short	0x0100
        /*037e*/ 	.byte	0x05
	.zero		1


	//   ....[41]....
        /*0380*/ 	.word	0x00000ba0
        /*0384*/ 	.word	0x000000ff
        /*0388*/ 	.word	0x00000150
        /*038c*/ 	.short	0x0100
        /*038e*/ 	.byte	0x05
	.zero		1


	//   ....[42]....
        /*0390*/ 	.word	0x00000bb0
        /*0394*/ 	.word	0x000000ff
        /*0398*/ 	.word	0x00000148
        /*039c*/ 	.short	0x0100
        /*039e*/ 	.byte	0x05
	.zero		1


	//   ....[43]....
        /*03a0*/ 	.word	0x00000bc0
        /*03a4*/ 	.word	0x000000ff
        /*03a8*/ 	.word	0x00000158
        /*03ac*/ 	.short	0x0100
        /*03ae*/ 	.byte	0x05
	.zero		1


	//   ....[44]....
        /*03b0*/ 	.word	0x00000cf0
        /*03b4*/ 	.word	0x000000ff
        /*03b8*/ 	.word	0x00000160
        /*03bc*/ 	.short	0x0100
        /*03be*/ 	.byte	0x07
	.zero		1


	//   ....[45]....
        /*03c0*/ 	.word	0x00000d00
        /*03c4*/ 	.word	0x000000ff
        /*03c8*/ 	.word	0x00000180
        /*03cc*/ 	.short	0x0100
        /*03ce*/ 	.byte	0x07
	.zero		1


	//   ....[46]....
        /*03d0*/ 	.word	0x00000d10
        /*03d4*/ 	.word	0x000000ff
        /*03d8*/ 	.word	0x00000168
        /*03dc*/ 	.short	0x0100
        /*03de*/ 	.byte	0x07
	.zero		1


	//   ....[47]....
        /*03e0*/ 	.word	0x00000d20
        /*03e4*/ 	.word	0x000000ff
        /*03e8*/ 	.word	0x00000188
        /*03ec*/ 	.short	0x0100
        /*03ee*/ 	.byte	0x07
	.zero		1


	//   ....[48]....
        /*03f0*/ 	.word	0x00000d30
        /*03f4*/ 	.word	0x000000ff
        /*03f8*/ 	.word	0x00000170
        /*03fc*/ 	.short	0x0100
        /*03fe*/ 	.byte	0x07
	.zero		1


	//   ....[49]....
        /*0400*/ 	.word	0x00000d40
        /*0404*/ 	.word	0x000000ff
        /*0408*/ 	.word	0x00000190
        /*040c*/ 	.short	0x0100
        /*040e*/ 	.byte	0x07
	.zero		1


	//   ....[50]....
        /*0410*/ 	.word	0x00000d50
        /*0414*/ 	.word	0x000000ff
        /*0418*/ 	.word	0x00000178
        /*041c*/ 	.short	0x0100
        /*041e*/ 	.byte	0x07
	.zero		1


	//   ....[51]....
        /*0420*/ 	.word	0x00000d60
        /*0424*/ 	.word	0x000000ff
        /*0428*/ 	.word	0x00000198
        /*042c*/ 	.short	0x0100
        /*042e*/ 	.byte	0x07
	.zero		1


	//   ....[52]....
        /*0430*/ 	.word	0x00000e50
        /*0434*/ 	.word	0x000000ff
        /*0438*/ 	.word	0x000001a0
        /*043c*/ 	.short	0x0100
        /*043e*/ 	.byte	0x05
	.zero		1


	//   ....[53]....
        /*0440*/ 	.word	0x00000e60
        /*0444*/ 	.word	0x000000ff
        /*0448*/ 	.word	0x000001b0
        /*044c*/ 	.short	0x0100
        /*044e*/ 	.byte	0x05
	.zero		1


	//   ....[54]....
        /*0450*/ 	.word	0x00000e70
        /*0454*/ 	.word	0x000000ff
        /*0458*/ 	.word	0x000001a8
        /*045c*/ 	.short	0x0100
        /*045e*/ 	.byte	0x05
	.zero		1


	//   ....[55]....
        /*0460*/ 	.word	0x00000e80
        /*0464*/ 	.word	0x000000ff
        /*0468*/ 	.word	0x000001b8
        /*046c*/ 	.short	0x0100
        /*046e*/ 	.byte	0x05
	.zero		1


	//   ....[56]....
        /*0470*/ 	.word	0x00001760
        /*0474*/ 	.word	0x00000003
        /*0478*/ 	.word	0x000001b0
        /*047c*/ 	.short	0x010a
        /*047e*/ 	.byte	0xff
	.zero		1


	//   ....[57]....
        /*0480*/ 	.word	0x00001790
        /*0484*/ 	.word	0x00000003
        /*0488*/ 	.word	0x000001a0
        /*048c*/ 	.short	0x0101
        /*048e*/ 	.byte	0xff
	.zero		1


	//   ....[58]....
        /*0490*/ 	.word	0x00001860
        /*0494*/ 	.word	0x000000ff
        /*0498*/ 	.word	0x00000088
        /*049c*/ 	.short	0x010a
        /*049e*/ 	.byte	0x08
	.zero		1


	//   ....[59]....
        /*04a0*/ 	.word	0x00001900
        /*04a4*/ 	.word	0x000000ff
        /*04a8*/ 	.word	0x00000088
        /*04ac*/ 	.short	0x010a
        /*04ae*/ 	.byte	0x21
	.zero		1


	//   ....[60]....
        /*04b0*/ 	.word	0x00001a50
        /*04b4*/ 	.word	0x000000ff
        /*04b8*/ 	.word	0x00000088
        /*04bc*/ 	.short	0x010a
        /*04be*/ 	.byte	0x08
	.zero		1


	//   ....[61]....
        /*04c0*/ 	.word	0x00001b60
        /*04c4*/ 	.word	0x000000ff
        /*04c8*/ 	.word	0x00000138
        /*04cc*/ 	.short	0x0101
        /*04ce*/ 	.byte	0x04
	.zero		1


	//   ....[62]....
        /*04d0*/ 	.word	0x00001b80
        /*04d4*/ 	.word	0x000000ff
        /*04d8*/ 	.word	0x00000088
        /*04dc*/ 	.short	0x010a
        /*04de*/ 	.byte	0x08
	.zero		1


	//   ....[63]....
        /*04e0*/ 	.word	0x00001c00
        /*04e4*/ 	.word	0x000000ff
        /*04e8*/ 	.word	0x00000088
        /*04ec*/ 	.short	0x010a
        /*04ee*/ 	.byte	0x11
	.zero		1


	//   ....[64]....
        /*04f0*/ 	.word	0x00001d50
        /*04f4*/ 	.word	0x000000ff
        /*04f8*/ 	.word	0x00000088
        /*04fc*/ 	.short	0x010a
        /*04fe*/ 	.byte	0x08
	.zero		1


	//   ....[65]....
        /*0500*/ 	.word	0x00001e90
        /*0504*/ 	.word	0x00000002
        /*0508*/ 	.word	0x00000140
        /*050c*/ 	.short	0x010a
        /*050e*/ 	.byte	0xff
	.zero		1


	//   ....[66]....
        /*0510*/ 	.word	0x00001f50
        /*0514*/ 	.word	0x00000002
        /*0518*/ 	.word	0x00000000
        /*051c*/ 	.short	0x0101
        /*051e*/ 	.byte	0xff
	.zero		1


	//   ....[67]....
        /*0520*/ 	.word	0x000024b0
        /*0524*/ 	.word	0x000000ff
        /*0528*/ 	.word	0x00000000
        /*052c*/ 	.short	0x010a
        /*052e*/ 	.byte	0x05
	.zero		1


	//   ....[68]....
        /*0530*/ 	.word	0x00002540
        /*0534*/ 	.word	0x000000ff
        /*0538*/ 	.word	0x00000000
        /*053c*/ 	.short	0x010a
        /*053e*/ 	.byte	0x05
	.zero		1


	//   ....[69]....
        /*0540*/ 	.word	0x000025d0
        /*0544*/ 	.word	0x000000ff
        /*0548*/ 	.word	0x00000000
        /*054c*/ 	.short	0x010a
        /*054e*/ 	.byte	0x05
	.zero		1


	//   ....[70]....
        /*0550*/ 	.word	0x00002660
        /*0554*/ 	.word	0x000000ff
        /*0558*/ 	.word	0x00000000
        /*055c*/ 	.short	0x010a
        /*055e*/ 	.byte	0x05
	.zero		1


	//   ....[71]....
        /*0560*/ 	.word	0x000026f0
        /*0564*/ 	.word	0x000000ff
        /*0568*/ 	.word	0x00000000
        /*056c*/ 	.short	0x010a
        /*056e*/ 	.byte	0x05
	.zero		1


	//   ....[72]....
        /*0570*/ 	.word	0x00002780
        /*0574*/ 	.word	0x000000ff
        /*0578*/ 	.word	0x00000000
        /*057c*/ 	.short	0x010a
        /*057e*/ 	.byte	0x05
	.zero		1


	//   ....[73]....
        /*0580*/ 	.word	0x00002810
        /*0584*/ 	.word	0x000000ff
        /*0588*/ 	.word	0x00000000
        /*058c*/ 	.short	0x010a
        /*058e*/ 	.byte	0x05
	.zero		1


	//   ....[74]....
        /*0590*/ 	.word	0x000028a0
        /*0594*/ 	.word	0x000000ff
        /*0598*/ 	.word	0x00000000
        /*059c*/ 	.short	0x010a
        /*059e*/ 	.byte	0x05
	.zero		1


	//   ....[75]....
        /*05a0*/ 	.word	0x00002930
        /*05a4*/ 	.word	0x000000ff
        /*05a8*/ 	.word	0x00000000
        /*05ac*/ 	.short	0x010a
        /*05ae*/ 	.byte	0x05
	.zero		1


	//   ....[76]....
        /*05b0*/ 	.word	0x000029c0
        /*05b4*/ 	.word	0x000000ff
        /*05b8*/ 	.word	0x00000000
        /*05bc*/ 	.short	0x010a
        /*05be*/ 	.byte	0x05
	.zero		1


	//   ....[77]....
        /*05c0*/ 	.word	0x00002a50
        /*05c4*/ 	.word	0x000000ff
        /*05c8*/ 	.word	0x00000000
        /*05cc*/ 	.short	0x010a
        /*05ce*/ 	.byte	0x05
	.zero		1


	//   ....[78]....
        /*05d0*/ 	.word	0x00002ae0
        /*05d4*/ 	.word	0x000000ff
        /*05d8*/ 	.word	0x00000000
        /*05dc*/ 	.short	0x010a
        /*05de*/ 	.byte	0x05
	.zero		1


	//   ....[79]....
        /*05e0*/ 	.word	0x00002b70
        /*05e4*/ 	.word	0x000000ff
        /*05e8*/ 	.word	0x00000000
        /*05ec*/ 	.short	0x010a
        /*05ee*/ 	.byte	0x05
	.zero		1


	//   ....[80]....
        /*05f0*/ 	.word	0x00002c00
        /*05f4*/ 	.word	0x000000ff
        /*05f8*/ 	.word	0x00000000
        /*05fc*/ 	.short	0x010a
        /*05fe*/ 	.byte	0x05
	.zero		1


	//   ....[81]....
        /*0600*/ 	.word	0x00002c90
        /*0604*/ 	.word	0x000000ff
        /*0608*/ 	.word	0x00000000
        /*060c*/ 	.short	0x010a
        /*060e*/ 	.byte	0x05
	.zero		1


	//   ....[82]....
        /*0610*/ 	.word	0x00002d20
        /*0614*/ 	.word	0x000000ff
        /*0618*/ 	.word	0x00000000
        /*061c*/ 	.short	0x010a
        /*061e*/ 	.byte	0x05
	.zero		1


	//   ....[83]....
        /*0620*/ 	.word	0x00002dc0
        /*0624*/ 	.word	0x00000000
        /*0628*/ 	.word	0x00000000
        /*062c*/ 	.short	0x010a
        /*062e*/ 	.byte	0xff
	.zero		1


	//   ....[84]....
        /*0630*/ 	.word	0x00002ee0
        /*0634*/ 	.word	0x00000000
        /*0638*/ 	.word	0x000001a0
        /*063c*/ 	.short	0x010a
        /*063e*/ 	.byte	0xff
	.zero		1


	//   ....[85]....
        /*0640*/ 	.word	0x00002f40
        /*0644*/ 	.word	0x00000004
        /*0648*/ 	.word	0x00000000
        /*064c*/ 	.short	0x0101
        /*064e*/ 	.byte	0xff
	.zero		1


	//   ....[86]....
        /*0650*/ 	.word	0x00002f60
        /*0654*/ 	.word	0x000000ff
        /*0658*/ 	.word	0x00000150
        /*065c*/ 	.short	0x010a
        /*065e*/ 	.byte	0x05
	.zero		1


	//   ....[87]....
        /*0660*/ 	.word	0x00003080
        /*0664*/ 	.word	0x00000000
        /*0668*/ 	.word	0x00000140
        /*066c*/ 	.short	0x010a
        /*066e*/ 	.byte	0xff
	.zero		1


	//   ....[88]....
        /*0670*/ 	.word	0x00003190
        /*0674*/ 	.word	0x00000000
        /*0678*/ 	.word	0x00000000
        /*067c*/ 	.short	0x0101
        /*067e*/ 	.byte	0xff
	.zero		1


	//   ....[89]....
        /*0680*/ 	.word	0x00003220
        /*0684*/ 	.word	0x000000ff
        /*0688*/ 	.word	0x00000150
        /*068c*/ 	.short	0x0106
        /*068e*/ 	.byte	0x05
	.zero		1


	//   ....[90]....
        /*0690*/ 	.word	0x00003240
        /*0694*/ 	.word	0x000000ff
        /*0698*/ 	.word	0x00000150
        /*069c*/ 	.short	0x010a
        /*069e*/ 	.byte	0x05
	.zero		1


	//   ....[91]....
        /*06a0*/ 	.word	0x000032d0
        /*06a4*/ 	.word	0x000000ff
        /*06a8*/ 	.word	0x00000150
        /*06ac*/ 	.short	0x0106
        /*06ae*/ 	.byte	0x04
	.zero		1


	//   ....[92]....
        /*06b0*/ 	.word	0x00003310
        /*06b4*/ 	.word	0x00000000
        /*06b8*/ 	.word	0x00000150
        /*06bc*/ 	.short	0x010a
        /*06be*/ 	.byte	0xff
	.zero		1


	//   ....[93]....
        /*06c0*/ 	.word	0x00003800
        /*06c4*/ 	.word	0x00000000
        /*06c8*/ 	.word	0x00000140
        /*06cc*/ 	.short	0x010a
        /*06ce*/ 	.byte	0xff
	.zero		1


	//   ....[94]....
        /*06d0*/ 	.word	0x00003900
        /*06d4*/ 	.word	0x00000003
        /*06d8*/ 	.word	0x00000000
        /*06dc*/ 	.short	0x0101
        /*06de*/ 	.byte	0xff
	.zero		1


	//   ....[95]....
        /*06e0*/ 	.word	0x00003910
        /*06e4*/ 	.word	0x000000ff
        /*06e8*/ 	.word	0x00000000
        /*06ec*/ 	.short	0x010a
        /*06ee*/ 	.byte	0x04
	.zero		1


	//   ....[96]....
        /*06f0*/ 	.word	0x00003990
        /*06f4*/ 	.word	0x000000ff
        /*06f8*/ 	.word	0x00000180
        /*06fc*/ 	.short	0x010a
        /*06fe*/ 	.byte	0x08
	.zero		1


	//   ....[97]....
        /*0700*/ 	.word	0x00003a70
        /*0704*/ 	.word	0x000000ff
        /*0708*/ 	.word	0x00000000
        /*070c*/ 	.short	0x010a
        /*070e*/ 	.byte	0x07
	.zero		1


	//   ....[98]....
        /*0710*/ 	.word	0x00003bb0
        /*0714*/ 	.word	0x000000ff
        /*0718*/ 	.word	0x00000000
        /*071c*/ 	.short	0x010a
        /*071e*/ 	.byte	0x04
	.zero		1


	//   ....[99]....
        /*0720*/ 	.word	0x00003da0
        /*0724*/ 	.word	0x000000ff
        /*0728*/ 	.word	0x00000000
        /*072c*/ 	.short	0x010a
        /*072e*/ 	.byte	0x05
	.zero		1


	//   ....[100]....
        /*0730*/ 	.word	0x00003e30
        /*0734*/ 	.word	0x000000ff
        /*0738*/ 	.word	0x00000000
        /*073c*/ 	.short	0x010a
        /*073e*/ 	.byte	0x05
	.zero		1


	//   ....[101]....
        /*0740*/ 	.word	0x00003ec0
        /*0744*/ 	.word	0x000000ff
        /*0748*/ 	.word	0x00000000
        /*074c*/ 	.short	0x010a
        /*074e*/ 	.byte	0x05
	.zero		1


	//   ....[102]....
        /*0750*/ 	.word	0x00003f50
        /*0754*/ 	.word	0x000000ff
        /*0758*/ 	.word	0x00000000
        /*075c*/ 	.short	0x010a
        /*075e*/ 	.byte	0x07
	.zero		1


	//   ....[103]....
        /*0760*/ 	.word	0x000043b0
        /*0764*/ 	.word	0x00000000
        /*0768*/ 	.word	0x00000140
        /*076c*/ 	.short	0x010a
        /*076e*/ 	.byte	0xff
	.zero		1


	//   ....[104]....
        /*0770*/ 	.word	0x00004470
        /*0774*/ 	.word	0x00000000
        /*0778*/ 	.word	0x00000000
        /*077c*/ 	.short	0x0101
        /*077e*/ 	.byte	0xff
	.zero		1


	//   ....[105]....
        /*0780*/ 	.word	0x00004790
        /*0784*/ 	.word	0x000000ff
        /*0788*/ 	.word	0x00000138
        /*078c*/ 	.short	0x010a
        /*078e*/ 	.byte	0x07
	.zero		1


	//   ....[106]....
        /*0790*/ 	.word	0x00004980
        /*0794*/ 	.word	0x000000ff
        /*0798*/ 	.word	0x00000120
        /*079c*/ 	.short	0x010a
        /*079e*/ 	.byte	0x07
	.zero		1


	//   ....[107]....
        /*07a0*/ 	.word	0x00004b50
        /*07a4*/ 	.word	0x000000ff
        /*07a8*/ 	.word	0x00000110
        /*07ac*/ 	.short	0x010b
        /*07ae*/ 	.byte	0x07
	.zero		1


	//   ....[108]....
        /*07b0*/ 	.word	0x00004bc0
        /*07b4*/ 	.word	0x000000ff
        /*07b8*/ 	.word	0x00000000
        /*07bc*/ 	.short	0x0101
        /*07be*/ 	.byte	0x08
	.zero		1


	//   ....[109]....
        /*07c0*/ 	.word	0x00004bf0
        /*07c4*/ 	.word	0x000000ff
        /*07c8*/ 	.word	0x00000128
        /*07cc*/ 	.short	0x010a
        /*07ce*/ 	.byte	0x07
	.zero		1


	//   ....[110]....
        /*07d0*/ 	.word	0x00004e00
        /*07d4*/ 	.word	0x000000ff
        /*07d8*/ 	.word	0x00000118
        /*07dc*/ 	.short	0x010b
        /*07de*/ 	.byte	0x07
	.zero		1


	//   ....[111]....
        /*07e0*/ 	.word	0x00004e20
        /*07e4*/ 	.word	0x000000ff
        /*07e8*/ 	.word	0x00000000
        /*07ec*/ 	.short	0x0101
        /*07ee*/ 	.byte	0x0d
	.zero		1


	//   ....[112]....
        /*07f0*/ 	.word	0x00004e50
        /*07f4*/ 	.word	0x000000ff
        /*07f8*/ 	.word	0x00000120
        /*07fc*/ 	.short	0x010a
        /*07fe*/ 	.byte	0x07
	.zero		1


	//   ....[113]....
        /*0800*/ 	.word	0x00004e90
        /*0804*/ 	.word	0x00000000
        /*0808*/ 	.word	0x00000128
        /*080c*/ 	.short	0x010a
        /*080e*/ 	.byte	0xff
	.zero		1


	//   ....[114]....
        /*0810*/ 	.word	0x000051d0
        /*0814*/ 	.word	0x00000000
        /*0818*/ 	.word	0x00000140
        /*081c*/ 	.short	0x010a
        /*081e*/ 	.byte	0xff
	.zero		1


	//   ....[115]....
        /*0820*/ 	.word	0x000052e0
        /*0824*/ 	.word	0x00000000
        /*0828*/ 	.word	0x00000000
        /*082c*/ 	.short	0x0101
        /*082e*/ 	.byte	0xff
	.zero		1


	//   ....[116]....
        /*0830*/ 	.word	0x00005d30
        /*0834*/ 	.word	0x00000000
        /*0838*/ 	.word	0x00000110
        /*083c*/ 	.short	0x010a
        /*083e*/ 	.byte	0xff
	.zero		1


	//   ....[117]....
        /*0840*/ 	.word	0x00005da0
        /*0844*/ 	.word	0x00000071
        /*0848*/ 	.word	0x00000160
        /*084c*/ 	.short	0x010a
        /*084e*/ 	.byte	0xff
	.zero		1


	//   ....[118]....
        /*0850*/ 	.word	0x00005e80
        /*0854*/ 	.word	0x00000000
        /*0858*/ 	.word	0x00000110
        /*085c*/ 	.short	0x010a
        /*085e*/ 	.byte	0xff
	.zero		1


	//   ....[119]....
        /*0860*/ 	.word	0x00005fc0
        /*0864*/ 	.word	0x00000000
        /*0868*/ 	.word	0x00000000
        /*086c*/ 	.short	0x0101
        /*086e*/ 	.byte	0xff
	.zero		1


	//   ....[120]....
        /*0870*/ 	.word	0x00006020
        /*0874*/ 	.word	0x00000071
        /*0878*/ 	.word	0x00000160
        /*087c*/ 	.short	0x010a
        /*087e*/ 	.byte	0xff
	.zero		1


	//   ....[121]....
        /*0880*/ 	.word	0x00006b70
        /*0884*/ 	.word	0x00000020
        /*0888*/ 	.word	0x00000110
        /*088c*/ 	.short	0x010a
        /*088e*/ 	.byte	0xff
	.zero		1


	//   ....[122]....
        /*0890*/ 	.word	0x00006c30
        /*0894*/ 	.word	0x00000020
        /*0898*/ 	.word	0x00000110
        /*089c*/ 	.short	0x010a
        /*089e*/ 	.byte	0xff
	.zero		1


	//   ....[123]....
        /*08a0*/ 	.word	0x00006d50
        /*08a4*/ 	.word	0x00000003
        /*08a8*/ 	.word	0x00000000
        /*08ac*/ 	.short	0x0101
        /*08ae*/ 	.byte	0xff
	.zero		1


	//   ....[124]....
        /*08b0*/ 	.word	0x00007190
        /*08b4*/ 	.word	0x000000ff
        /*08b8*/ 	.word	0x00000000
        /*08bc*/ 	.short	0x0101
        /*08be*/ 	.byte	0x05
	.zero		1


	//   ....[125]....
        /*08c0*/ 	.word	0x000079d0
        /*08c4*/ 	.word	0x00000003
        /*08c8*/ 	.word	0x000001b0
        /*08cc*/ 	.short	0x010a
        /*08ce*/ 	.byte	0xff
	.zero		1


	//   ....[126]....
        /*08d0*/ 	.word	0x00007a30
        /*08d4*/ 	.word	0x00000002
        /*08d8*/ 	.word	0x00000088
        /*08dc*/ 	.short	0x010a
        /*08de*/ 	.byte	0xff
	.zero		1


	//   ....[127]....
        /*08e0*/ 	.word	0x00007a90
        /*08e4*/ 	.word	0x00000002
        /*08e8*/ 	.word	0x00000088
        /*08ec*/ 	.short	0x010a
        /*08ee*/ 	.byte	0xff
	.zero		1


	//   ....[128]....
        /*08f0*/ 	.word	0x00007ae0
        /*08f4*/ 	.word	0x00000002
        /*08f8*/ 	.word	0x00000140
        /*08fc*/ 	.short	0x010a
        /*08fe*/ 	.byte	0xff
	.zero		1


	//   ....[129]....
        /*0900*/ 	.word	0x00007b40
        /*0904*/ 	.word	0x00000000
        /*0908*/ 	.word	0x00000000
        /*090c*/ 	.short	0x010a
        /*090e*/ 	.byte	0xff
	.zero		1


	//   ....[130]....
        /*0910*/ 	.word	0x00007ba0
        /*0914*/ 	.word	0x00000000
        /*0918*/ 	.word	0x00000000
        /*091c*/ 	.short	0x010a
        /*091e*/ 	.byte	0xff
	.zero		1


	//   ....[131]....
        /*0920*/ 	.word	0x00007c00
        /*0924*/ 	.word	0x00000000
        /*0928*/ 	.word	0x00000000
        /*092c*/ 	.short	0x010a
        /*092e*/ 	.byte	0xff
	.zero		1


	//   ....[132]....
        /*0930*/ 	.word	0x00007c60
        /*0934*/ 	.word	0x00000000
        /*0938*/ 	.word	0x00000000
        /*093c*/ 	.short	0x010a
        /*093e*/ 	.byte	0xff
	.zero		1


	//   ....[133]....
        /*0940*/ 	.word	0x00007cc0
        /*0944*/ 	.word	0x00000000
        /*0948*/ 	.word	0x00000000
        /*094c*/ 	.short	0x010a
        /*094e*/ 	.byte	0xff
	.zero		1


	//   ....[134]....
        /*0950*/ 	.word	0x00007d20
        /*0954*/ 	.word	0x00000000
        /*0958*/ 	.word	0x00000000
        /*095c*/ 	.short	0x010a
        /*095e*/ 	.byte	0xff
	.zero		1


	//   ....[135]....
        /*0960*/ 	.word	0x00007d80
        /*0964*/ 	.word	0x00000000
        /*0968*/ 	.word	0x00000000
        /*096c*/ 	.short	0x010a
        /*096e*/ 	.byte	0xff
	.zero		1


	//   ....[136]....
        /*0970*/ 	.word	0x00007de0
        /*0974*/ 	.word	0x00000000
        /*0978*/ 	.word	0x00000000
        /*097c*/ 	.short	0x010a
        /*097e*/ 	.byte	0xff
	.zero		1


	//   ....[137]....
        /*0980*/ 	.word	0x00007e40
        /*0984*/ 	.word	0x00000000
        /*0988*/ 	.word	0x00000000
        /*098c*/ 	.short	0x010a
        /*098e*/ 	.byte	0xff
	.zero		1


	//   ....[138]....
        /*0990*/ 	.word	0x00007ea0
        /*0994*/ 	.word	0x00000000
        /*0998*/ 	.word	0x00000000
        /*099c*/ 	.short	0x010a
        /*099e*/ 	.byte	0xff
	.zero		1


	//   ....[139]....
        /*09a0*/ 	.word	0x00007f00
        /*09a4*/ 	.word	0x00000000
        /*09a8*/ 	.word	0x00000000
        /*09ac*/ 	.short	0x010a
        /*09ae*/ 	.byte	0xff
	.zero		1


	//   ....[140]....
        /*09b0*/ 	.word	0x00007f60
        /*09b4*/ 	.word	0x00000000
        /*09b8*/ 	.word	0x00000000
        /*09bc*/ 	.short	0x010a
        /*09be*/ 	.byte	0xff
	.zero		1


	//   ....[141]....
        /*09c0*/ 	.word	0x00007fc0
        /*09c4*/ 	.word	0x00000000
        /*09c8*/ 	.word	0x00000000
        /*09cc*/ 	.short	0x010a
        /*09ce*/ 	.byte	0xff
	.zero		1


	//   ....[142]....
        /*09d0*/ 	.word	0x00008020
        /*09d4*/ 	.word	0x00000000
        /*09d8*/ 	.word	0x00000000
        /*09dc*/ 	.short	0x010a
        /*09de*/ 	.byte	0xff
	.zero		1


	//   ....[143]....
        /*09e0*/ 	.word	0x00008080
        /*09e4*/ 	.word	0x00000000
        /*09e8*/ 	.word	0x00000000
        /*09ec*/ 	.short	0x010a
        /*09ee*/ 	.byte	0xff
	.zero		1


	//   ....[144]....
        /*09f0*/ 	.word	0x000080e0
        /*09f4*/ 	.word	0x00000000
        /*09f8*/ 	.word	0x00000000
        /*09fc*/ 	.short	0x010a
        /*09fe*/ 	.byte	0xff
	.zero		1


	//   ....[145]....
        /*0a00*/ 	.word	0x00008130
        /*0a04*/ 	.word	0x00000000
        /*0a08*/ 	.word	0x000001a0
        /*0a0c*/ 	.short	0x010a
        /*0a0e*/ 	.byte	0xff
	.zero		1


	//   ....[146]....
        /*0a10*/ 	.word	0x00008190
        /*0a14*/ 	.word	0x00000000
        /*0a18*/ 	.word	0x00000150
        /*0a1c*/ 	.short	0x010a
        /*0a1e*/ 	.byte	0xff
	.zero		1


	//   ....[147]....
        /*0a20*/ 	.word	0x000081e0
        /*0a24*/ 	.word	0x00000000
        /*0a28*/ 	.word	0x00000140
        /*0a2c*/ 	.short	0x010a
        /*0a2e*/ 	.byte	0xff
	.zero		1


	//   ....[148]....
        /*0a30*/ 	.word	0x00008240
        /*0a34*/ 	.word	0x00000000
        /*0a38*/ 	.word	0x00000150
        /*0a3c*/ 	.short	0x010a
        /*0a3e*/ 	.byte	0xff
	.zero		1


	//   ....[149]....
        /*0a40*/ 	.word	0x00008290
        /*0a44*/ 	.word	0x00000000
        /*0a48*/ 	.word	0x00000140
        /*0a4c*/ 	.short	0x010a
        /*0a4e*/ 	.byte	0xff
	.zero		1


	//   ....[150]....
        /*0a50*/ 	.word	0x000082f0
        /*0a54*/ 	.word	0x00000003
        /*0a58*/ 	.word	0x00000180
        /*0a5c*/ 	.short	0x010a
        /*0a5e*/ 	.byte	0xff
	.zero		1


	//   ....[151]....
        /*0a60*/ 	.word	0x00008350
        /*0a64*/ 	.word	0x00000000
        /*0a68*/ 	.word	0x00000000
        /*0a6c*/ 	.short	0x010a
        /*0a6e*/ 	.byte	0xff
	.zero		1


	//   ....[152]....
        /*0a70*/ 	.word	0x000083b0
        /*0a74*/ 	.word	0x00000000
        /*0a78*/ 	.word	0x00000000
        /*0a7c*/ 	.short	0x010a
        /*0a7e*/ 	.byte	0xff
	.zero		1


	//   ....[153]....
        /*0a80*/ 	.word	0x00008410
        /*0a84*/ 	.word	0x00000000
        /*0a88*/ 	.word	0x00000000
        /*0a8c*/ 	.short	0x010a
        /*0a8e*/ 	.byte	0xff
	.zero		1


	//   ....[154]....
        /*0a90*/ 	.word	0x00008470
        /*0a94*/ 	.word	0x00000000
        /*0a98*/ 	.word	0x00000000
        /*0a9c*/ 	.short	0x010a
        /*0a9e*/ 	.byte	0xff
	.zero		1


	//   ....[155]....
        /*0aa0*/ 	.word	0x000084d0
        /*0aa4*/ 	.word	0x00000000
        /*0aa8*/ 	.word	0x00000000
        /*0aac*/ 	.short	0x010a
        /*0aae*/ 	.byte	0xff
	.zero		1


	//   ....[156]....
        /*0ab0*/ 	.word	0x00008520
        /*0ab4*/ 	.word	0x00000000
        /*0ab8*/ 	.word	0x00000140
        /*0abc*/ 	.short	0x010a
        /*0abe*/ 	.byte	0xff
	.zero		1


	//   ....[157]....
        /*0ac0*/ 	.word	0x00008580
        /*0ac4*/ 	.word	0x00000000
        /*0ac8*/ 	.word	0x00000138
        /*0acc*/ 	.short	0x010a
        /*0ace*/ 	.byte	0xff
	.zero		1


	//   ....[158]....
        /*0ad0*/ 	.word	0x000085e0
        /*0ad4*/ 	.word	0x00000003
        /*0ad8*/ 	.word	0x00000120
        /*0adc*/ 	.short	0x010a
        /*0ade*/ 	.byte	0xff
	.zero		1


	//   ....[159]....
        /*0ae0*/ 	.word	0x00008640
        /*0ae4*/ 	.word	0x00000003
        /*0ae8*/ 	.word	0x00000128
        /*0aec*/ 	.short	0x010a
        /*0aee*/ 	.byte	0xff
	.zero		1


	//   ....[160]....
        /*0af0*/ 	.word	0x000086a0
        /*0af4*/ 	.word	0x00000000
        /*0af8*/ 	.word	0x00000120
        /*0afc*/ 	.short	0x010a
        /*0afe*/ 	.byte	0xff
	.zero		1


	//   ....[161]....
        /*0b00*/ 	.word	0x000086f0
        /*0b04*/ 	.word	0x00000000
        /*0b08*/ 	.word	0x00000140
        /*0b0c*/ 	.short	0x010a
        /*0b0e*/ 	.byte	0xff
	.zero		1


	//   ....[162]....
        /*0b10*/ 	.word	0x00008740
        /*0b14*/ 	.word	0x00000000
        /*0b18*/ 	.word	0x00000110
        /*0b1c*/ 	.short	0x010a
        /*0b1e*/ 	.byte	0xff
	.zero		1


	//   ....[163]....
        /*0b20*/ 	.word	0x00008790
        /*0b24*/ 	.word	0x00000071
        /*0b28*/ 	.word	0x00000160
        /*0b2c*/ 	.short	0x010a
        /*0b2e*/ 	.byte	0xff
	.zero		1


	//   ....[164]....
        /*0b30*/ 	.word	0x000087e0
        /*0b34*/ 	.word	0x00000020
        /*0b38*/ 	.word	0x00000110
        /*0b3c*/ 	.short	0x010a
        /*0b3e*/ 	.byte	0xff
	.zero		1


	//----- nvinfo : EIATTR_NUM_MBARRIERS
	.align		4
.L_47:
        /*0b40*/ 	.byte	0x03, 0x38
        /*0b42*/ 	.short	0x0038


	//----- nvinfo : EIATTR_EXIT_INSTR_OFFSETS
	.align		4
        /*0b44*/ 	.byte	0x04, 0x1c
        /*0b46*/ 	.short	(.L_49 - .L_48)


	//   ....[0]....
.L_48:
        /*0b48*/ 	.word	0x00002df0


	//   ....[1]....
        /*0b4c*/ 	.word	0x000032e0


	//   ....[2]....
        /*0b50*/ 	.word	0x00003340


	//   ....[3]....
        /*0b54*/ 	.word	0x000041b0


	//   ....[4]....
        /*0b58*/ 	.word	0x00004ec0


	//   ....[5]....
        /*0b5c*/ 	.word	0x00004f00


	//   ....[6]....
        /*0b60*/ 	.word	0x000079c0


	//----- nvinfo : EIATTR_MAX_THREADS
	.align		4
.L_49:
        /*0b64*/ 	.byte	0x04, 0x05
        /*0b66*/ 	.short	(.L_51 - .L_50)
.L_50:
        /*0b68*/ 	.word	0x00000100
        /*0b6c*/ 	.word	0x00000001
        /*0b70*/ 	.word	0x00000001


	//----- nvinfo : EIATTR_CRS_STACK_SIZE
	.align		4
.L_51:
        /*0b74*/ 	.byte	0x04, 0x1e
        /*0b76*/ 	.short	(.L_53 - .L_52)
.L_52:
        /*0b78*/ 	.word	0x00000000


	//----- nvinfo : EIATTR_CBANK_PARAM_SIZE
	.align		4
.L_53:
        /*0b7c*/ 	.byte	0x03, 0x19
        /*0b7e*/ 	.short	0x0800


	//----- nvinfo : EIATTR_PARAM_CBANK
	.align		4
        /*0b80*/ 	.byte	0x04, 0x0a
        /*0b82*/ 	.short	(.L_55 - .L_54)
	.align		4
.L_54:
        /*0b84*/ 	.word	index@(.nv.constant0._ZN7cutlass13device_kernelINS_4gemm6kernel13GemmUniversalIN4cute5tupleIJiiiiEEENS1_10collective13CollectiveMmaINS1_35MainloopSm100TmaUmmaWarpSpecializedILi17ELi2ELi4ENS5_IJNS4_1CILi1EEESB_SB_EEEEENS5_IJNSA_ILi64EEENSA_ILi128EEESE_EEENS_12float_e4m3_tENS5_IJlSB_lEEESH_NS5_IJSB_llEEENS4_8TiledMMAINS4_8MMA_AtomIJNS4_10MMA_TraitsINS4_19SM100_MMA_F8F6F4_SSEJSH_SH_fSE_SF_NS4_17integral_constantINS4_4UMMA5MajorELSQ_0EEENSO_ISQ_LSQ_1EEENSO_INSP_7ScaleInELST_0EEESU_EEEEEENS4_6LayoutISC_NS5_IJNSA_ILi0EEESY_SY_EEEEENS5_IJNS4_10UnderscoreES11_S11_EEEEENS4_13SM90_TMA_LOADENS4_14ComposedLayoutINS4_7SwizzleILi2ELi4ELi3EEENS4_18smem_ptr_flag_bitsILi8EEENSX_INS5_IJNSA_ILi8EEESE_EEENS5_IJSE_SB_EEEEEEEvNS4_8identityES14_NS15_INS16_ILi3ELi4ELi3EEES19_NSX_INS5_IJSF_S1A_EEENS5_IJSB_SF_EEEEEEEvS1F_EENS_8epilogue10collective18CollectiveEpilogueINS1M_23Sm100TmaWarpSpecializedILi2ELi2ELi32ELb0ELb0EEEJSG_NS5_IJNSX_ISE_SB_EES1R_EEESH_SI_SH_SI_NS1M_6fusion15FusionCallbacksIS1Q_NS1T_17LinearCombinationISH_fSH_fLNS_15FloatRoundStyleE2EEESG_S1S_JEEENS4_5SM1004TMEM4LOAD26SM100_TMEM_LOAD_16dp32b32xES14_S1E_NS4_39AutoVectorizingCopyWithAssumedAlignmentILi128EEENS4_14SM90_TMA_STOREES1E_S24_S24_EEEvvEEEEvNT_6ParamsE)
        /*0b88*/ 	.short	0x0380
        /*0b8a*/ 	.short	0x0800


	//----- nvinfo : EIATTR_SW_WAR
	.align		4
.L_55:
        /*0b8c*/ 	.byte	0x04, 0x36
        /*0b8e*/ 	.short	(.L_57 - .L_56)
.L_56:
        /*0b90*/ 	.word	0x00000008
.L_57:


//--------------------- .nv.callgraph             --------------------------
	.section	.nv.callgraph,"",@"SHT_CUDA_CALLGRAPH"
	.align	4
	.sectionentsize	8
	.align		4
        /*0000*/ 	.word	0x00000000
	.align		4
        /*0004*/ 	.word	0xffffffff
	.align		4
        /*0008*/ 	.word	index@(_ZN7cutlass13device_kernelINS_4gemm6kernel13GemmUniversalIN4cute5tupleIJiiiiEEENS1_10collective13CollectiveMmaINS1_35MainloopSm100TmaUmmaWarpSpecializedILi17ELi2ELi4ENS5_IJNS4_1CILi1EEESB_SB_EEEEENS5_IJNSA_ILi64EEENSA_ILi128EEESE_EEENS_12float_e4m3_tENS5_IJlSB_lEEESH_NS5_IJSB_llEEENS4_8TiledMMAINS4_8MMA_AtomIJNS4_10MMA_TraitsINS4_19SM100_MMA_F8F6F4_SSEJSH_SH_fSE_SF_NS4_17integral_constantINS4_4UMMA5MajorELSQ_0EEENSO_ISQ_LSQ_1EEENSO_INSP_7ScaleInELST_0EEESU_EEEEEENS4_6LayoutISC_NS5_IJNSA_ILi0EEESY_SY_EEEEENS5_IJNS4_10UnderscoreES11_S11_EEEEENS4_13SM90_TMA_LOADENS4_14ComposedLayoutINS4_7SwizzleILi2ELi4ELi3EEENS4_18smem_ptr_flag_bitsILi8EEENSX_INS5_IJNSA_ILi8EEESE_EEENS5_IJSE_SB_EEEEEEEvNS4_8identityES14_NS15_INS16_ILi3ELi4ELi3EEES19_NSX_INS5_IJSF_S1A_EEENS5_IJSB_SF_EEEEEEEvS1F_EENS_8epilogue10collective18CollectiveEpilogueINS1M_23Sm100TmaWarpSpecializedILi2ELi2ELi32ELb0ELb0EEEJSG_NS5_IJNSX_ISE_SB_EES1R_EEESH_SI_SH_SI_NS1M_6fusion15FusionCallbacksIS1Q_NS1T_17LinearCombinationISH_fSH_fLNS_15FloatRoundStyleE2EEESG_S1S_JEEENS4_5SM1004TMEM4LOAD26SM100_TMEM_LOAD_16dp32b32xES14_S1E_NS4_39AutoVectorizingCopyWithAssumedAlignmentILi128EEENS4_14SM90_TMA_STOREES1E_S24_S24_EEEvvEEEEvNT_6ParamsE)
	.align		4
        /*000c*/ 	.word	index@(__assertfail)
	.align		4
        /*0010*/ 	.word	0x00000000
	.align		4
        /*0014*/ 	.word	0xfffffffe
	.align		4
        /*0018*/ 	.word	0x00000000
	.align		4
        /*001c*/ 	.word	0xfffffffd
	.align		4
        /*0020*/ 	.word	0x00000000
	.align		4
        /*0024*/ 	.word	0xfffffffc


//--------------------- .nv.constant4             --------------------------
	.section	.nv.constant4,"a",@progbits
	.align	8
	.align		8
.nv.constant4:
        /*0000*/ 	.dword	__assertfail
	.align		8
        /*0008*/ 	.dword	__unnamed_1
	.align		8
        /*0010*/ 	.dword	__unnamed_2
	.align		8
        /*0018*/ 	.dword	_ZN40_INTERNAL_175e9c3a_4_k_cu_b9f456cf_299084cuda3std3__45__cpo5beginE
	.align		8
        /*0020*/ 	.dword	_ZN40_INTERNAL_175e9c3a_4_k_cu_b9f456cf_299084cuda3std3__45__cpo3endE
	.align		8
        /*0028*/ 	.dword	_ZN40_INTERNAL_175e9c3a_4_k_cu_b9f456cf_299084cuda3std3__45__cpo6cbeginE
	.align		8
        /*0030*/ 	.dword	_ZN40_INTERNAL_175e9c3a_4_k_cu_b9f456cf_299084cuda3std3__45__cpo4cendE
	.align		8
        /*0038*/ 	.dword	_ZN40_INTERNAL_175e9c3a_4_k_cu_b9f456cf_299084cuda3std3__442_GLOBAL__N__175e9c3a_4_k_cu_b9f456cf_299086ignoreE
	.align		8
        /*0040*/ 	.dword	_ZN40_INTERNAL_175e9c3a_4_k_cu_b9f456cf_299084cuda3std3__419piecewise_constructE
	.align		8
        /*0048*/ 	.dword	_ZN40_INTERNAL_175e9c3a_4_k_cu_b9f456cf_299084cuda3std3__48in_placeE
	.align		8
        /*0050*/ 	.dword	_ZN40_INTERNAL_175e9c3a_4_k_cu_b9f456cf_299084cuda3std6ranges3__45__cpo4swapE
	.align		8
        /*0058*/ 	.dword	_ZN40_INTERNAL_175e9c3a_4_k_cu_b9f456cf_299084cuda3std6ranges3__45__cpo9iter_moveE
	.align		8
        /*0060*/ 	.dword	_ZN40_INTERNAL_175e9c3a_4_k_cu_b9f456cf_299084cute7productE
	.align		8
        /*0068*/ 	.dword	_ZN40_INTERNAL_175e9c3a_4_k_cu_b9f456cf_299084cute1_E
	.align		8
        /*0070*/ 	.dword	$str$25
	.align		8
        /*0078*/ 	.dword	$str$26
	.align		8
        /*0080*/ 	.dword	$str$27
	.align		8
        /*0088*/ 	.dword	$str$28


//--------------------- .text._ZN7cutlass13device_kernelINS_4gemm6kernel13GemmUniversalIN4cute5tupleIJiiiiEEENS1_10collective13CollectiveMmaINS1_35MainloopSm100TmaUmmaWarpSpecializedILi17ELi2ELi4ENS5_IJNS4_1CILi1EEESB_SB_EEEEENS5_IJNSA_ILi64EEENSA_ILi128EEESE_EEENS_12float_e4m3_tENS5_IJlSB_lEEESH_NS5_IJSB_llEEENS4_8TiledMMAINS4_8MMA_AtomIJNS4_10MMA_TraitsINS4_19SM100_MMA_F8F6F4_SSEJSH_SH_fSE_SF_NS4_17integral_constantINS4_4UMMA5MajorELSQ_0EEENSO_ISQ_LSQ_1EEENSO_INSP_7ScaleInELST_0EEESU_EEEEEENS4_6LayoutISC_NS5_IJNSA_ILi0EEESY_SY_EEEEENS5_IJNS4_10UnderscoreES11_S11_EEEEENS4_13SM90_TMA_LOADENS4_14ComposedLayoutINS4_7SwizzleILi2ELi4ELi3EEENS4_18smem_ptr_flag_bitsILi8EEENSX_INS5_IJNSA_ILi8EEESE_EEENS5_IJSE_SB_EEEEEEEvNS4_8identityES14_NS15_INS16_ILi3ELi4ELi3EEES19_NSX_INS5_IJSF_S1A_EEENS5_IJSB_SF_EEEEEEEvS1F_EENS_8epilogue10collective18CollectiveEpilogueINS1M_23Sm100TmaWarpSpecializedILi2ELi2ELi32ELb0ELb0EEEJSG_NS5_IJNSX_ISE_SB_EES1R_EEESH_SI_SH_SI_NS1M_6fusion15FusionCallbacksIS1Q_NS1T_17LinearCombinationISH_fSH_fLNS_15FloatRoundStyleE2EEESG_S1S_JEEENS4_5SM1004TMEM4LOAD26SM100_TMEM_LOAD_16dp32b32xES14_S1E_NS4_39AutoVectorizingCopyWithAssumedAlignmentILi128EEENS4_14SM90_TMA_STOREES1E_S24_S24_EEEvvEEEEvNT_6ParamsE --------------------------
	.section	.text._ZN7cutlass13device_kernelINS_4gemm6kernel13GemmUniversalIN4cute5tupleIJiiiiEEENS1_10collective13CollectiveMmaINS1_35MainloopSm100TmaUmmaWarpSpecializedILi17ELi2ELi4ENS5_IJNS4_1CILi1EEESB_SB_EEEEENS5_IJNSA_ILi64EEENSA_ILi128EEESE_EEENS_12float_e4m3_tENS5_IJlSB_lEEESH_NS5_IJSB_llEEENS4_8TiledMMAINS4_8MMA_AtomIJNS4_10MMA_TraitsINS4_19SM100_MMA_F8F6F4_SSEJSH_SH_fSE_SF_NS4_17integral_constantINS4_4UMMA5MajorELSQ_0EEENSO_ISQ_LSQ_1EEENSO_INSP_7ScaleInELST_0EEESU_EEEEEENS4_6LayoutISC_NS5_IJNSA_ILi0EEESY_SY_EEEEENS5_IJNS4_10UnderscoreES11_S11_EEEEENS4_13SM90_TMA_LOADENS4_14ComposedLayoutINS4_7SwizzleILi2ELi4ELi3EEENS4_18smem_ptr_flag_bitsILi8EEENSX_INS5_IJNSA_ILi8EEESE_EEENS5_IJSE_SB_EEEEEEEvNS4_8identityES14_NS15_INS16_ILi3ELi4ELi3EEES19_NSX_INS5_IJSF_S1A_EEENS5_IJSB_SF_EEEEEEEvS1F_EENS_8epilogue10collective18CollectiveEpilogueINS1M_23Sm100TmaWarpSpecializedILi2ELi2ELi32ELb0ELb0EEEJSG_NS5_IJNSX_ISE_SB_EES1R_EEESH_SI_SH_SI_NS1M_6fusion15FusionCallbacksIS1Q_NS1T_17LinearCombinationISH_fSH_fLNS_15FloatRoundStyleE2EEESG_S1S_JEEENS4_5SM1004TMEM4LOAD26SM100_TMEM_LOAD_16dp32b32xES14_S1E_NS4_39AutoVectorizingCopyWithAssumedAlignmentILi128EEENS4_14SM90_TMA_STOREES1E_S24_S24_EEEvvEEEEvNT_6ParamsE,"ax",@progbits
	.align	128
.text._ZN7cutlass13device_kernelINS_4gemm6kernel13GemmUniversalIN4cute5tupleIJiiiiEEENS1_10collective13CollectiveMmaINS1_35MainloopSm100TmaUmmaWarpSpecializedILi17ELi2ELi4ENS5_IJNS4_1CILi1EEESB_SB_EEEEENS5_IJNSA_ILi64EEENSA_ILi128EEESE_EEENS_12float_e4m3_tENS5_IJlSB_lEEESH_NS5_IJSB_llEEENS4_8TiledMMAINS4_8MMA_AtomIJNS4_10MMA_TraitsINS4_19SM100_MMA_F8F6F4_SSEJSH_SH_fSE_SF_NS4_17integral_constantINS4_4UMMA5MajorELSQ_0EEENSO_ISQ_LSQ_1EEENSO_INSP_7ScaleInELST_0EEESU_EEEEEENS4_6LayoutISC_NS5_IJNSA_ILi0EEESY_SY_EEEEENS5_IJNS4_10UnderscoreES11_S11_EEEEENS4_13SM90_TMA_LOADENS4_14ComposedLayoutINS4_7SwizzleILi2ELi4ELi3EEENS4_18smem_ptr_flag_bitsILi8EEENSX_INS5_IJNSA_ILi8EEESE_EEENS5_IJSE_SB_EEEEEEEvNS4_8identityES14_NS15_INS16_ILi3ELi4ELi3EEES19_NSX_INS5_IJSF_S1A_EEENS5_IJSB_SF_EEEEEEEvS1F_EENS_8epilogue10collective18CollectiveEpilogueINS1M_23Sm100TmaWarpSpecializedILi2ELi2ELi32ELb0ELb0EEEJSG_NS5_IJNSX_ISE_SB_EES1R_EEESH_SI_SH_SI_NS1M_6fusion15FusionCallbacksIS1Q_NS1T_17LinearCombinationISH_fSH_fLNS_15FloatRoundStyleE2EEESG_S1S_JEEENS4_5SM1004TMEM4LOAD26SM100_TMEM_LOAD_16dp32b32xES14_S1E_NS4_39AutoVectorizingCopyWithAssumedAlignmentILi128EEENS4_14SM90_TMA_STOREES1E_S24_S24_EEEvvEEEEvNT_6ParamsE:
        .type           _ZN7cutlass13device_kernelINS_4gemm6kernel13GemmUniversalIN4cute5tupleIJiiiiEEENS1_10collective13CollectiveMmaINS1_35MainloopSm100TmaUmmaWarpSpecializedILi17ELi2ELi4ENS5_IJNS4_1CILi1EEESB_SB_EEEEENS5_IJNSA_ILi64EEENSA_ILi128EEESE_EEENS_12float_e4m3_tENS5_IJlSB_lEEESH_NS5_IJSB_llEEENS4_8TiledMMAINS4_8MMA_AtomIJNS4_10MMA_TraitsINS4_19SM100_MMA_F8F6F4_SSEJSH_SH_fSE_SF_NS4_17integral_constantINS4_4UMMA5MajorELSQ_0EEENSO_ISQ_LSQ_1EEENSO_INSP_7ScaleInELST_0EEESU_EEEEEENS4_6LayoutISC_NS5_IJNSA_ILi0EEESY_SY_EEEEENS5_IJNS4_10UnderscoreES11_S11_EEEEENS4_13SM90_TMA_LOADENS4_14ComposedLayoutINS4_7SwizzleILi2ELi4ELi3EEENS4_18smem_ptr_flag_bitsILi8EEENSX_INS5_IJNSA_ILi8EEESE_EEENS5_IJSE_SB_EEEEEEEvNS4_8identityES14_NS15_INS16_ILi3ELi4ELi3EEES19_NSX_INS5_IJSF_S1A_EEENS5_IJSB_SF_EEEEEEEvS1F_EENS_8epilogue10collective18CollectiveEpilogueINS1M_23Sm100TmaWarpSpecializedILi2ELi2ELi32ELb0ELb0EEEJSG_NS5_IJNSX_ISE_SB_EES1R_EEESH_SI_SH_SI_NS1M_6fusion15FusionCallbacksIS1Q_NS1T_17LinearCombinationISH_fSH_fLNS_15FloatRoundStyleE2EEESG_S1S_JEEENS4_5SM1004TMEM4LOAD26SM100_TMEM_LOAD_16dp32b32xES14_S1E_NS4_39AutoVectorizingCopyWithAssumedAlignmentILi128EEENS4_14SM90_TMA_STOREES1E_S24_S24_EEEvvEEEEvNT_6ParamsE,@function
        .size           _ZN7cutlass13device_kernelINS_4gemm6kernel13GemmUniversalIN4cute5tupleIJiiiiEEENS1_10collective13CollectiveMmaINS1_35MainloopSm100TmaUmmaWarpSpecializedILi17ELi2ELi4ENS5_IJNS4_1CILi1EEESB_SB_EEEEENS5_IJNSA_ILi64EEENSA_ILi128EEESE_EEENS_12float_e4m3_tENS5_IJlSB_lEEESH_NS5_IJSB_llEEENS4_8TiledMMAINS4_8MMA_AtomIJNS4_10MMA_TraitsINS4_19SM100_MMA_F8F6F4_SSEJSH_SH_fSE_SF_NS4_17integral_constantINS4_4UMMA5MajorELSQ_0EEENSO_ISQ_LSQ_1EEENSO_INSP_7ScaleInELST_0EEESU_EEEEEENS4_6LayoutISC_NS5_IJNSA_ILi0EEESY_SY_EEEEENS5_IJNS4_10UnderscoreES11_S11_EEEEENS4_13SM90_TMA_LOADENS4_14ComposedLayoutINS4_7SwizzleILi2ELi4ELi3EEENS4_18smem_ptr_flag_bitsILi8EEENSX_INS5_IJNSA_ILi8EEESE_EEENS5_IJSE_SB_EEEEEEEvNS4_8identityES14_NS15_INS16_ILi3ELi4ELi3EEES19_NSX_INS5_IJSF_S1A_EEENS5_IJSB_SF_EEEEEEEvS1F_EENS_8epilogue10collective18CollectiveEpilogueINS1M_23Sm100TmaWarpSpecializedILi2ELi2ELi32ELb0ELb0EEEJSG_NS5_IJNSX_ISE_SB_EES1R_EEESH_SI_SH_SI_NS1M_6fusion15FusionCallbacksIS1Q_NS1T_17LinearCombinationISH_fSH_fLNS_15FloatRoundStyleE2EEESG_S1S_JEEENS4_5SM1004TMEM4LOAD26SM100_TMEM_LOAD_16dp32b32xES14_S1E_NS4_39AutoVectorizingCopyWithAssumedAlignmentILi128EEENS4_14SM90_TMA_STOREES1E_S24_S24_EEEvvEEEEvNT_6ParamsE,(.L_x_182 - _ZN7cutlass13device_kernelINS_4gemm6kernel13GemmUniversalIN4cute5tupleIJiiiiEEENS1_10collective13CollectiveMmaINS1_35MainloopSm100TmaUmmaWarpSpecializedILi17ELi2ELi4ENS5_IJNS4_1CILi1EEESB_SB_EEEEENS5_IJNSA_ILi64EEENSA_ILi128EEESE_EEENS_12float_e4m3_tENS5_IJlSB_lEEESH_NS5_IJSB_llEEENS4_8TiledMMAINS4_8MMA_AtomIJNS4_10MMA_TraitsINS4_19SM100_MMA_F8F6F4_SSEJSH_SH_fSE_SF_NS4_17integral_constantINS4_4UMMA5MajorELSQ_0EEENSO_ISQ_LSQ_1EEENSO_INSP_7ScaleInELST_0EEESU_EEEEEENS4_6LayoutISC_NS5_IJNSA_ILi0EEESY_SY_EEEEENS5_IJNS4_10UnderscoreES11_S11_EEEEENS4_13SM90_TMA_LOADENS4_14ComposedLayoutINS4_7SwizzleILi2ELi4ELi3EEENS4_18smem_ptr_flag_bitsILi8EEENSX_INS5_IJNSA_ILi8EEESE_EEENS5_IJSE_SB_EEEEEEEvNS4_8identityES14_NS15_INS16_ILi3ELi4ELi3EEES19_NSX_INS5_IJSF_S1A_EEENS5_IJSB_SF_EEEEEEEvS1F_EENS_8epilogue10collective18CollectiveEpilogueINS1M_23Sm100TmaWarpSpecializedILi2ELi2ELi32ELb0ELb0EEEJSG_NS5_IJNSX_ISE_SB_EES1R_EEESH_SI_SH_SI_NS1M_6fusion15FusionCallbacksIS1Q_NS1T_17LinearCombinationISH_fSH_fLNS_15FloatRoundStyleE2EEESG_S1S_JEEENS4_5SM1004TMEM4LOAD26SM100_TMEM_LOAD_16dp32b32xES14_S1E_NS4_39AutoVectorizingCopyWithAssumedAlignmentILi128EEENS4_14SM90_TMA_STOREES1E_S24_S24_EEEvvEEEEvNT_6ParamsE)
        .other          _ZN7cutlass13device_kernelINS_4gemm6kernel13GemmUniversalIN4cute5tupleIJiiiiEEENS1_10collective13CollectiveMmaINS1_35MainloopSm100TmaUmmaWarpSpecializedILi17ELi2ELi4ENS5_IJNS4_1CILi1EEESB_SB_EEEEENS5_IJNSA_ILi64EEENSA_ILi128EEESE_EEENS_12float_e4m3_tENS5_IJlSB_lEEESH_NS5_IJSB_llEEENS4_8TiledMMAINS4_8MMA_AtomIJNS4_10MMA_TraitsINS4_19SM100_MMA_F8F6F4_SSEJSH_SH_fSE_SF_NS4_17integral_constantINS4_4UMMA5MajorELSQ_0EEENSO_ISQ_LSQ_1EEENSO_INSP_7ScaleInELST_0EEESU_EEEEEENS4_6LayoutISC_NS5_IJNSA_ILi0EEESY_SY_EEEEENS5_IJNS4_10UnderscoreES11_S11_EEEEENS4_13SM90_TMA_LOADENS4_14ComposedLayoutINS4_7SwizzleILi2ELi4ELi3EEENS4_18smem_ptr_flag_bitsILi8EEENSX_INS5_IJNSA_ILi8EEESE_EEENS5_IJSE_SB_EEEEEEEvNS4_8identityES14_NS15_INS16_ILi3ELi4ELi3EEES19_NSX_INS5_IJSF_S1A_EEENS5_IJSB_SF_EEEEEEEvS1F_EENS_8epilogue10collective18CollectiveEpilogueINS1M_23Sm100TmaWarpSpecializedILi2ELi2ELi32ELb0ELb0EEEJSG_NS5_IJNSX_ISE_SB_EES1R_EEESH_SI_SH_SI_NS1M_6fusion15FusionCallbacksIS1Q_NS1T_17LinearCombinationISH_fSH_fLNS_15FloatRoundStyleE2EEESG_S1S_JEEENS4_5SM1004TMEM4LOAD26SM100_TMEM_LOAD_16dp32b32xES14_S1E_NS4_39AutoVectorizingCopyWithAssumedAlignmentILi128EEENS4_14SM90_TMA_STOREES1E_S24_S24_EEEvvEEEEvNT_6ParamsE,@"STO_CUDA_ENTRY STV_DEFAULT"
_ZN7cutlass13device_kernelINS_4gemm6kernel13GemmUniversalIN4cute5tupleIJiiiiEEENS1_10collective13CollectiveMmaINS1_35MainloopSm100TmaUmmaWarpSpecializedILi17ELi2ELi4ENS5_IJNS4_1CILi1EEESB_SB_EEEEENS5_IJNSA_ILi64EEENSA_ILi128EEESE_EEENS_12float_e4m3_tENS5_IJlSB_lEEESH_NS5_IJSB_llEEENS4_8TiledMMAINS4_8MMA_AtomIJNS4_10MMA_TraitsINS4_19SM100_MMA_F8F6F4_SSEJSH_SH_fSE_SF_NS4_17integral_constantINS4_4UMMA5MajorELSQ_0EEENSO_ISQ_LSQ_1EEENSO_INSP_7ScaleInELST_0EEESU_EEEEEENS4_6LayoutISC_NS5_IJNSA_ILi0EEESY_SY_EEEEENS5_IJNS4_10UnderscoreES11_S11_EEEEENS4_13SM90_TMA_LOADENS4_14ComposedLayoutINS4_7SwizzleILi2ELi4ELi3EEENS4_18smem_ptr_flag_bitsILi8EEENSX_INS5_IJNSA_ILi8EEESE_EEENS5_IJSE_SB_EEEEEEEvNS4_8identityES14_NS15_INS16_ILi3ELi4ELi3EEES19_NSX_INS5_IJSF_S1A_EEENS5_IJSB_SF_EEEEEEEvS1F_EENS_8epilogue10collective18CollectiveEpilogueINS1M_23Sm100TmaWarpSpecializedILi2ELi2ELi32ELb0ELb0EEEJSG_NS5_IJNSX_ISE_SB_EES1R_EEESH_SI_SH_SI_NS1M_6fusion15FusionCallbacksIS1Q_NS1T_17LinearCombinationISH_fSH_fLNS_15FloatRoundStyleE2EEESG_S1S_JEEENS4_5SM1004TMEM4LOAD26SM100_TMEM_LOAD_16dp32b32xES14_S1E_NS4_39AutoVectorizingCopyWithAssumedAlignmentILi128EEENS4_14SM90_TMA_STOREES1E_S24_S24_EEEvvEEEEvNT_6ParamsE:
[----:B------:R-:W1:Y:S01]  /*0000*/  LDC R1, c[0x0][0x37c] ;  /* 0x0000df00ff017b82 */ /* 0x000e620000000800 */
[----:B------:R-:W2:Y:S01]  /*0010*/  S2R R108, SR_TID.X ;  /* 0x00000000006c7919 */ /* 0x000ea20000002100 */
[----:B------:R-:W3:Y:S01]  /*0020*/  LDCU.64 UR4, c[0x0][0x890] ;  /* 0x00011200ff0477ac */ /* 0x000ee20008000a00 */
[----:B------:R-:W-:Y:S02]  /*0030*/  PRMT R95, RZ, 0x7610, R95 ;  /* 0x00007610ff5f7816 */ /* 0x000fe4000000005f */
[----:B------:R-:W-:Y:S01]  /*0040*/  ELECT P5, URZ, PT ;  /* 0x0000000000ff782f */ /* 0x000fe200038a0000 */
[----:B------:R-:W4:Y:S01]  /*0050*/  LDCU.64 UR46, c[0x0][0x358] ;  /* 0x00006b00ff2e77ac */ /* 0x000f220008000a00 */
[----:B---3--:R-:W-:-:S04]  /*0060*/  UISETP.NE.U32.AND UP0, UPT, UR4, URZ, UPT ;  /* 0x000000ff0400728c */ /* 0x008fc8000bf05070 */
[----:B------:R-:W-:Y:S01]  /*0070*/  UISETP.NE.AND.EX UP0, UPT, UR5, URZ, UPT, UP0 ;  /* 0x000000ff0500728c */ /* 0x000fe2000bf05300 */
[----:B--2---:R-:W-:-:S05]  /*0080*/  SHF.R.U32.HI R101, RZ, 0x5, R108 ;  /* 0x00000005ff657819 */ /* 0x004fca000001166c */
[----:B------:R-:W2:Y:S02]  /*0090*/  SHFL.IDX PT, R0, R101, RZ, 0x1f ;  /* 0x00001fff65007589 */ /* 0x000ea400000e0000 */
[----:B--2---:R-:W-:Y:S01]  /*00a0*/  R2UR UR8, R0 ;  /* 0x00000000000872ca */ /* 0x004fe200000e0000 */
[----:B-1--4-:R-:W-:-:S14]  /*00b0*/  BRA.U UP0, `(.L_x_0) ;  /* 0x00000001002c7547 */ /* 0x012fdc000b800000 */
[----:B------:R-:W1:Y:S02]  /*00c0*/  LDCU.64 UR6, c[0x0][0x888] ;  /* 0x00011100ff0677ac */ /* 0x000e640008000a00 */
[----:B-1----:R-:W-:-:S04]  /*00d0*/  UISETP.NE.U32.AND UP0, UPT, UR6, URZ, UPT ;  /* 0x000000ff0600728c */ /* 0x002fc8000bf05070 */
[----:B------:R-:W-:-:S09]  /*00e0*/  UISETP.NE.AND.EX UP0, UPT, UR7, URZ, UPT, UP0 ;  /* 0x000000ff0700728c */ /* 0x000fd2000bf05300 */
[----:B------:R-:W-:Y:S05]  /*00f0*/  BRA.U !UP0, `(.L_x_1) ;  /* 0x0000000108107547 */ /* 0x000fea000b800000 */
[----:B------:R-:W1:Y:S02]  /*0100*/  LDC.64 R2, c[0x0][0x888] ;  /* 0x00022200ff027b82 */ /* 0x000e640000000a00 */
[----:B-1----:R1:W5:Y:S01]  /*0110*/  LDG.E R49, desc[UR46][R2.64] ;  /* 0x0000002e02317981 */ /* 0x002362000c1e1900 */
[----:B------:R-:W-:Y:S01]  /*0120*/  HFMA2 R95, -RZ, RZ, 0, 5.9604644775390625e-08 ;  /* 0x00000001ff5f7431 */ /* 0x000fe200000001ff */
[----:B------:R-:W-:Y:S05]  /*0130*/  BRA `(.L_x_0) ;  /* 0x00000000000c7947 */ /* 0x000fea0003800000 */
.L_x_1:
[----:B------:R-:W1:Y:S01]  /*0140*/  LDCU UR6, c[0x0][0x880] ;  /* 0x00011000ff0677ac */ /* 0x000e620008000800 */
[----:B------:R-:W-:Y:S01]  /*0150*/  HFMA2 R95, -RZ, RZ, 0, 5.9604644775390625e-08 ;  /* 0x00000001ff5f7431 */ /* 0x000fe200000001ff */
[----:B-1----:R-:W-:-:S07]  /*0160*/  MOV R49, UR6 ;  /* 0x0000000600317c02 */ /* 0x002fce0008000f00 */
.L_x_0:
[----:B------:R-:W2:Y:S02]  /*0170*/  LDCU.64 UR6, c[0x0][0x8b0] ;  /* 0x00011600ff0677ac */ /* 0x000ea40008000a00 */
[----:B--2---:R-:W-:-:S04]  /*0180*/  UISETP.NE.U32.AND UP0, UPT, UR6, URZ, UPT ;  /* 0x000000ff0600728c */ /* 0x004fc8000bf05070 */
[----:B------:R-:W-:-:S09]  /*0190*/  UISETP.NE.AND.EX UP0, UPT, UR7, URZ, UPT, UP0 ;  /* 0x000000ff0700728c */ /* 0x000fd2000bf05300 */
[----:B------:R-:W-:Y:S05]  /*01a0*/  BRA.U UP0, `(.L_x_2) ;  /* 0x0000000100247547 */ /* 0x000fea000b800000 */
[----:B------:R-:W2:Y:S02]  /*01b0*/  LDCU.64 UR6, c[0x0][0x8a8] ;  /* 0x00011500ff0677ac */ /* 0x000ea40008000a00 */
[----:B--2---:R-:W-:-:S04]  /*01c0*/  UISETP.NE.U32.AND UP0, UPT, UR6, URZ, UPT ;  /* 0x000000ff0600728c */ /* 0x004fc8000bf05070 */
[----:B------:R-:W-:-:S09]  /*01d0*/  UISETP.NE.AND.EX UP0, UPT, UR7, URZ, UPT, UP0 ;  /* 0x000000ff0700728c */ /* 0x000fd2000bf05300 */
[----:B------:R-:W-:Y:S05]  /*01e0*/  BRA.U !UP0, `(.L_x_3) ;  /* 0x00000001080c7547 */ /* 0x000fea000b800000 */
[----:B-1----:R-:W1:Y:S02]  /*01f0*/  LDC.64 R2, c[0x0][0x8a8] ;  /* 0x00022a00ff027b82 */ /* 0x002e640000000a00 */
[----:B-1----:R2:W5:Y:S01]  /*0200*/  LDG.E R47, desc[UR46][R2.64] ;  /* 0x0000002e022f7981 */ /* 0x002562000c1e1900 */
[----:B------:R-:W-:Y:S05]  /*0210*/  BRA `(.L_x_2) ;  /* 0x0000000000087947 */ /* 0x000fea0003800000 */
.L_x_3:
[----:B------:R-:W2:Y:S02]  /*0220*/  LDCU UR6, c[0x0][0x8a0] ;  /* 0x00011400ff0677ac */ /* 0x000ea40008000800 */
[----:B--2---:R-:W-:Y:S02]  /*0230*/  MOV R47, UR6 ;  /* 0x00000006002f7c02 */ /* 0x004fe40008000f00 */
.L_x_2:
[----:B------:R-:W-:Y:S01]  /*0240*/  IMAD.U32 R0, RZ, RZ, UR8 ;  /* 0x00000008ff007e24 */ /* 0x000fe2000f8e00ff */
[----:B------:R-:W-:Y:S04]  /*0250*/  BSSY.RECONVERGENT B0, `(.L_x_4) ;  /* 0x000000c000007945 */ /* 0x000fe80003800200 */
[C---:B------:R-:W-:Y:S02]  /*0260*/  ISETP.NE.OR P1, PT, R0.reuse, 0x1, !P5 ;  /* 0x000000010000780c */ /* 0x040fe40006f25670 */
[----:B------:R-:W-:-:S11]  /*0270*/  ISETP.NE.OR P0, PT, R0, 0x3, !P5 ;  /* 0x000000030000780c */ /* 0x000fd60006f05670 */
[----:B------:R-:W-:Y:S05]  /*0280*/  @P1 BRA `(.L_x_5) ;  /* 0x0000000000201947 */ /* 0x000fea0003800000 */
[----:B------:R-:W3:Y:S02]  /*0290*/  LDCU.64 UR6, c[0x0][0x348] ;  /* 0x00006900ff0677ac */ /* 0x000ee40008000a00 */
[----:B---3--:R-:W-:Y:S02]  /*02a0*/  UIADD3 UR10, UP1, UPT, UR6, 0x80, URZ ;  /* 0x00000080060a7890 */ /* 0x008fe4000ff3e0ff */
[----:B------:R-:W-:Y:S02]  /*02b0*/  UIADD3 UR6, UP0, UPT, UR6, 0x180, URZ ;  /* 0x0000018006067890 */ /* 0x000fe4000ff1e0ff */
[----:B------:R-:W-:Y:S02]  /*02c0*/  UIADD3.X UR11, UPT, UPT, URZ, UR7, URZ, UP1, !UPT ;  /* 0x00000007ff0b7290 */ /* 0x000fe40008ffe4ff */
[----:B------:R-:W-:-:S07]  /*02d0*/  UIADD3.X UR7, UPT, UPT, URZ, UR7, URZ, UP0, !UPT ;  /* 0x00000007ff077290 */ /* 0x000fce00087fe4ff */
[----:B------:R3:W-:Y:S02]  /*02e0*/  UTMACCTL.PF [UR10] ;  /* 0x000000000a0079b9 */ /* 0x0007e40008040000 */
[----:B------:R3:W-:Y:S02]  /*02f0*/  UTMACCTL.PF [UR6] ;  /* 0x00000000060079b9 */ /* 0x0007e40008040000 */
[----:B---3--:R-:W-:Y:S01]  /*0300*/  NOP ;  /* 0x0000000000007918 */ /* 0x008fe20000000000 */
.L_x_5:
[----:B------:R-:W-:Y:S05]  /*0310*/  BSYNC.RECONVERGENT B0 ;  /* 0x0000000000007941 */ /* 0x000fea0003800200 */
.L_x_4:
[----:B------:R-:W-:Y:S04]  /*0320*/  BSSY.RECONVERGENT B0, `(.L_x_6) ;  /* 0x000000a000007945 */ /* 0x000fe80003800200 */
        /* <DEDUP_REMOVED lines=9> */
.L_x_7:
[----:B------:R-:W-:Y:S05]  /*03c0*/  BSYNC.RECONVERGENT B0 ;  /* 0x0000000000007941 */ /* 0x000fea0003800200 */
.L_x_6:
[----:B------:R-:W3:Y:S01]  /*03d0*/  LDCU.64 UR6, c[0x0][0x888] ;  /* 0x00011100ff0677ac */ /* 0x000ee20008000a00 */
[----:B------:R-:W-:Y:S02]  /*03e0*/  UISETP.EQ.U32.AND UP1, UPT, UR4, URZ, UPT ;  /* 0x000000ff0400728c */ /* 0x000fe4000bf22070 */
[----:B------:R-:W-:Y:S02]  /*03f0*/  UPLOP3.LUT UP2, UPT, UPT, UPT, UPT, 0x80, 0x8 ;  /* 0x000000000008789c */ /* 0x000fe40003f4f070 */
[----:B---3--:R-:W-:-:S04]  /*0400*/  UISETP.NE.U32.AND UP0, UPT, UR6, URZ, UPT ;  /* 0x000000ff0600728c */ /* 0x008fc8000bf05070 */
[----:B------:R-:W-:-:S04]  /*0410*/  UISETP.NE.AND.EX UP0, UPT, UR7, URZ, UPT, UP0 ;  /* 0x000000ff0700728c */ /* 0x000fc8000bf05300 */
[----:B------:R-:W-:-:S04]  /*0420*/  UISETP.EQ.OR.EX UP3, UPT, UR5, URZ, !UP0, UP1 ;  /* 0x000000ff0500728c */ /* 0x000fc8000c762710 */
[----:B------:R-:W-:-:S05]  /*0430*/  UP2UR UR50, UPR, URZ, 0x8 ;  /* 0x00000008ff327883 */ /* 0x000fca0008000000 */
[----:B------:R-:W-:Y:S07]  /*0440*/  BRA.U !UP3, `(.L_x_8) ;  /* 0x000000010b207547 */ /* 0x000fee000b800000 */
[----:B------:R-:W-:Y:S01]  /*0450*/  UISETP.NE.U32.AND UP2, UPT, UR4, URZ, UPT ;  /* 0x000000ff0400728c */ /* 0x000fe2000bf45070 */
[----:B-----5:R-:W-:Y:S01]  /*0460*/  FSETP.NEU.AND P0, PT, R49, RZ, PT ;  /* 0x000000ff3100720b */ /* 0x020fe20003f0d000 */
[----:B------:R-:W-:Y:S02]  /*0470*/  USEL UR4, URZ, 0xffffffff, UP0 ;  /* 0xffffffffff047887 */ /* 0x000fe40008000000 */
[----:B------:R-:W-:-:S10]  /*0480*/  UISETP.NE.AND.EX UP2, UPT, UR5, URZ, UPT, UP2 ;  /* 0x000000ff0500728c */ /* 0x000fd4000bf45320 */
[----:B------:R-:W-:Y:S01]  /*0490*/  VOTEU.ANY UP1, P0 ;  /* 0x0000000000ff7886 */ /* 0x000fe20000020100 */
[----:B------:R-:W-:-:S04]  /*04a0*/  @!UP2 USEL UR4, URZ, 0xffffffff, UP1 ;  /* 0xffffffffff04a887 */ /* 0x000fc80008800000 */
[----:B------:R-:W-:-:S04]  /*04b0*/  ULOP3.LUT UR4, UR4, 0x1, URZ, 0xc0, !UPT ;  /* 0x0000000104047892 */ /* 0x000fc8000f8ec0ff */
[----:B------:R-:W-:-:S11]  /*04c0*/  UISETP.NE.U32.AND UP2, UPT, UR4, 0x1, UPT ;  /* 0x000000010400788c */ /* 0x000fd6000bf45070 */
.L_x_8:
[----:B-12---:R-:W1:Y:S01]  /*04d0*/  SHFL.IDX PT, R2, R101, RZ, 0x1f ;  /* 0x00001fff65027589 */ /* 0x006e6200000e0000 */
[----:B------:R-:W-:-:S04]  /*04e0*/  UISETP.NE.AND UP1, UPT, UR8, 0x2, UPT ;  /* 0x000000020800788c */ /* 0x000fc8000bf25270 */
[----:B------:R-:W-:Y:S01]  /*04f0*/  USEL UR6, URZ, 0x1, UP1 ;  /* 0x00000001ff067887 */ /* 0x000fe20008800000 */
[----:B-1----:R-:W-:-:S13]  /*0500*/  ISETP.NE.AND P0, PT, R2, RZ, PT ;  /* 0x000000ff0200720c */ /* 0x002fda0003f05270 */
[----:B------:R-:W-:Y:S05]  /*0510*/  @P0 BRA `(.L_x_9) ;  /* 0x0000000000bc0947 */ /* 0x000fea0003800000 */
[----:B------:R-:W-:Y:S01]  /*0520*/  ELECT P0, URZ, PT ;  /* 0x0000000000ff782f */ /* 0x000fe20003800000 */
[----:B------:R-:W-:-:S12]  /*0530*/  BSSY.RECONVERGENT B0, `(.L_x_9) ;  /* 0x000002d000007945 */ /* 0x000fd80003800200 */
[----:B------:R-:W-:Y:S05]  /*0540*/  @!P0 BRA `(.L_x_10) ;  /* 0x0000000000ac8947 */ /* 0x000fea0003800000 */
[----:B------:R-:W1:Y:S01]  /*0550*/  S2UR UR5, SR_CgaCtaId ;  /* 0x00000000000579c3 */ /* 0x000e620000008800 */
[----:B------:R-:W-:Y:S01]  /*0560*/  UMOV UR7, 0x400 ;  /* 0x0000040000077882 */ /* 0x000fe20000000000 */
[----:B------:R-:W-:Y:S02]  /*0570*/  UMOV UR4, 0x1 ;  /* 0x0000000100047882 */ /* 0x000fe40000000000 */
[----:B------:R-:W-:-:S04]  /*0580*/  UIADD3 UR10, UPT, UPT, -UR4, 0x100000, URZ ;  /* 0x00100000040a7890 */ /* 0x000fc8000fffe1ff */
[----:B------:R-:W-:Y:S02]  /*0590*/  USHF.L.U32 UR11, UR10, 0xb, URZ ;  /* 0x0000000b0a0b7899 */ /* 0x000fe400080006ff */
[----:B------:R-:W-:Y:S02]  /*05a0*/  USHF.L.U32 UR10, UR10, 0x1, URZ ;  /* 0x000000010a0a7899 */ /* 0x000fe400080006ff */
[----:B-1----:R-:W-:Y:S01]  /*05b0*/  ULEA UR5, UR5, UR7, 0x18 ;  /* 0x0000000705057291 */ /* 0x002fe2000f8ec0ff */
[----:B------:R-:W1:Y:S11]  /*05c0*/  FENCE.VIEW.ASYNC.S ;  /* 0x00000000000073c6 */ /* 0x000e760000000000 */
[----:B-1----:R1:W2:Y:S01]  /*05d0*/  SYNCS.EXCH.64 URZ, [UR5], UR10 ;  /* 0x0000000a05ff75b2 */ /* 0x0022a20008000100 */
[----:B------:R1:W3:Y:S01]  /*05e0*/  SYNCS.EXCH.64 URZ, [UR5+0x88], UR10 ;  /* 0x0000880a05ff75b2 */ /* 0x0002e20008000100 */
[----:B------:R1:W4:Y:S01]  /*05f0*/  SYNCS.EXCH.64 URZ, [UR5+0x8], UR10 ;  /* 0x0000080a05ff75b2 */ /* 0x0003220008000100 */
[----:B------:R1:W1:Y:S01]  /*0600*/  SYNCS.EXCH.64 URZ, [UR5+0x90], UR10 ;  /* 0x0000900a05ff75b2 */ /* 0x0002620008000100 */
        /* <DEDUP_REMOVED lines=30> */
[----:B--234-:R-:W-:Y:S01]  /*07f0*/  NOP ;  /* 0x0000000000007918 */ /* 0x01cfe20000000000 */
.L_x_10:
[----:B-1----:R-:W-:Y:S05]  /*0800*/  BSYNC.RECONVERGENT B0 ;  /* 0x0000000000007941 */ /* 0x002fea0003800200 */
.L_x_9:
[----:B------:R-:W1:Y:S01]  /*0810*/  SHFL.IDX PT, R2, R101, RZ, 0x1f ;  /* 0x00001fff65027589 */ /* 0x000e6200000e0000 */
[----:B------:R-:W-:Y:S01]  /*0820*/  NOP ;  /* 0x0000000000007918 */ /* 0x000fe20000000000 */
[----:B-1----:R-:W-:-:S13]  /*0830*/  ISETP.NE.AND P0, PT, R2, 0x1, PT ;  /* 0x000000010200780c */ /* 0x002fda0003f05270 */
[----:B------:R-:W-:Y:S05]  /*0840*/  @P0 BRA `(.L_x_11) ;  /* 0x0000000000480947 */ /* 0x000fea0003800000 */
[----:B------:R-:W1:Y:S01]  /*0850*/  S2UR UR7, SR_CgaCtaId ;  /* 0x00000000000779c3 */ /* 0x000e620000008800 */
[----:B------:R-:W-:Y:S01]  /*0860*/  UMOV UR9, 0x400 ;  /* 0x0000040000097882 */ /* 0x000fe20000000000 */
[----:B------:R-:W-:Y:S01]  /*0870*/  UMOV UR5, 0x20 ;  /* 0x0000002000057882 */ /* 0x000fe20000000000 */
[----:B------:R-:W-:Y:S01]  /*0880*/  UMOV UR4, 0x80 ;  /* 0x0000008000047882 */ /* 0x000fe20000000000 */
[----:B------:R-:W-:-:S04]  /*0890*/  UIADD3 UR10, UPT, UPT, -UR5, 0x100000, URZ ;  /* 0x00100000050a7890 */ /* 0x000fc8000fffe1ff */
[----:B------:R-:W-:Y:S02]  /*08a0*/  USHF.L.U32 UR11, UR10, 0xb, URZ ;  /* 0x0000000b0a0b7899 */ /* 0x000fe400080006ff */
[----:B------:R-:W-:Y:S02]  /*08b0*/  USHF.L.U32 UR10, UR10, 0x1, URZ ;  /* 0x000000010a0a7899 */ /* 0x000fe400080006ff */
[----:B------:R-:W-:-:S04]  /*08c0*/  UIADD3 UR4, UPT, UPT, -UR4, 0x100000, URZ ;  /* 0x0010000004047890 */ /* 0x000fc8000fffe1ff */
[----:B------:R-:W-:Y:S02]  /*08d0*/  USHF.L.U32 UR5, UR4, 0xb, URZ ;  /* 0x0000000b04057899 */ /* 0x000fe400080006ff */
[----:B------:R-:W-:Y:S01]  /*08e0*/  USHF.L.U32 UR4, UR4, 0x1, URZ ;  /* 0x0000000104047899 */ /* 0x000fe200080006ff */
[----:B------:R-:W-:Y:S01]  /*08f0*/  ELECT P0, URZ, PT ;  /* 0x0000000000ff782f */ /* 0x000fe20003800000 */
[----:B-1----:R-:W-:Y:S01]  /*0900*/  ULEA UR7, UR7, UR9, 0x18 ;  /* 0x0000000907077291 */ /* 0x002fe2000f8ec0ff */
[----:B------:R-:W1:Y:S11]  /*0910*/  FENCE.VIEW.ASYNC.S ;  /* 0x00000000000073c6 */ /* 0x000e760000000000 */
[----:B-1----:R1:W2:Y:S01]  /*0920*/  SYNCS.EXCH.64 URZ, [UR7+0x110], UR10 ;  /* 0x0001100a07ff75b2 */ /* 0x0022a20008000100 */
[----:B------:R1:W3:Y:S01]  /*0930*/  SYNCS.EXCH.64 URZ, [UR7+0x120], UR4 ;  /* 0x0001200407ff75b2 */ /* 0x0002e20008000100 */
[----:B------:R1:W4:Y:S01]  /*0940*/  SYNCS.EXCH.64 URZ, [UR7+0x118], UR10 ;  /* 0x0001180a07ff75b2 */ /* 0x0003220008000100 */
[----:B------:R1:W1:Y:S01]  /*0950*/  SYNCS.EXCH.64 URZ, [UR7+0x128], UR4 ;  /* 0x0001280407ff75b2 */ /* 0x0002620008000100 */
[----:B------:R-:W-:Y:S01]  /*0960*/  NOP ;  /* 0x0000000000007918 */ /* 0x000fe20000000000 */
.L_x_11:
[----:B------:R-:W2:Y:S01]  /*0970*/  SHFL.IDX PT, R2, R101, RZ, 0x1f ;  /* 0x00001fff65027589 */ /* 0x000ea200000e0000 */
[----:B------:R-:W-:Y:S01]  /*0980*/  NOP ;  /* 0x0000000000007918 */ /* 0x000fe20000000000 */
[----:B--2---:R-:W-:-:S13]  /*0990*/  ISETP.NE.AND P0, PT, R2, 0x3, PT ;  /* 0x000000030200780c */ /* 0x004fda0003f05270 */
[----:B------:R-:W-:Y:S05]  /*09a0*/  @P0 BRA `(.L_x_12) ;  /* 0x0000000000300947 */ /* 0x000fea0003800000 */
[----:B-1----:R-:W1:Y:S01]  /*09b0*/  S2UR UR5, SR_CgaCtaId ;  /* 0x00000000000579c3 */ /* 0x002e620000008800 */
[----:B------:R-:W-:Y:S01]  /*09c0*/  UMOV UR7, 0x400 ;  /* 0x0000040000077882 */ /* 0x000fe20000000000 */
[----:B------:R-:W-:Y:S01]  /*09d0*/  UMOV UR4, 0x20 ;  /* 0x0000002000047882 */ /* 0x000fe20000000000 */
[----:B------:R-:W-:Y:S01]  /*09e0*/  ELECT P0, URZ, PT ;  /* 0x0000000000ff782f */ /* 0x000fe20003800000 */
[----:B------:R-:W-:-:S04]  /*09f0*/  UIADD3 UR10, UPT, UPT, -UR4, 0x100000, URZ ;  /* 0x00100000040a7890 */ /* 0x000fc8000fffe1ff */
[----:B------:R-:W-:Y:S02]  /*0a00*/  USHF.L.U32 UR11, UR10, 0xb, URZ ;  /* 0x0000000b0a0b7899 */ /* 0x000fe400080006ff */
[----:B------:R-:W-:Y:S02]  /*0a10*/  USHF.L.U32 UR10, UR10, 0x1, URZ ;  /* 0x000000010a0a7899 */ /* 0x000fe400080006ff */
[----:B-1----:R-:W-:Y:S01]  /*0a20*/  ULEA UR5, UR5, UR7, 0x18 ;  /* 0x0000000705057291 */ /* 0x002fe2000f8ec0ff */
[----:B------:R-:W1:Y:S11]  /*0a30*/  FENCE.VIEW.ASYNC.S ;  /* 0x00000000000073c6 */ /* 0x000e760000000000 */
[----:B-1----:R2:W1:Y:S01]  /*0a40*/  SYNCS.EXCH.64 URZ, [UR5+0x130], UR10 ;  /* 0x0001300a05ff75b2 */ /* 0x0024620008000100 */
[----:B------:R2:W1:Y:S02]  /*0a50*/  SYNCS.EXCH.64 URZ, [UR5+0x138], UR10 ;  /* 0x0001380a05ff75b2 */ /* 0x0004640008000100 */
[----:B--2---:R-:W-:Y:S01]  /*0a60*/  NOP ;  /* 0x0000000000007918 */ /* 0x004fe20000000000 */
.L_x_12:
[----:B------:R-:W2:Y:S01]  /*0a70*/  SHFL.IDX PT, R2, R101, RZ, 0x1f ;  /* 0x00001fff65027589 */ /* 0x000ea200000e0000 */
[----:B------:R-:W-:Y:S01]  /*0a80*/  NOP ;  /* 0x0000000000007918 */ /* 0x000fe20000000000 */
[----:B--2---:R-:W-:-:S13]  /*0a90*/  ISETP.NE.AND P0, PT, R2, 0x4, PT ;  /* 0x000000040200780c */ /* 0x004fda0003f05270 */
[----:B------:R-:W-:Y:S05]  /*0aa0*/  @P0 BRA `(.L_x_13) ;  /* 0x00000000004c0947 */ /* 0x000fea0003800000 */
[----:B-1----:R-:W1:Y:S01]  /*0ab0*/  S2UR UR5, SR_CgaCtaId ;  /* 0x00000000000579c3 */ /* 0x002e620000008800 */
[----:B------:R-:W-:Y:S01]  /*0ac0*/  UMOV UR9, 0x100 ;  /* 0x0000010000097882 */ /* 0x000fe20000000000 */
[----:B------:R-:W-:Y:S01]  /*0ad0*/  UMOV UR7, 0x400 ;  /* 0x0000040000077882 */ /* 0x000fe20000000000 */
[----:B------:R-:W-:Y:S01]  /*0ae0*/  USEL UR9, UR9, 0xe0, UP2 ;  /* 0x000000e009097887 */ /* 0x000fe20009000000 */
[----:B------:R-:W-:Y:S01]  /*0af0*/  UMOV UR4, 0x1 ;  /* 0x0000000100047882 */ /* 0x000fe20000000000 */
[----:B------:R-:W-:Y:S01]  /*0b00*/  ELECT P0, URZ, PT ;  /* 0x0000000000ff782f */ /* 0x000fe20003800000 */
[----:B------:R-:W-:-:S04]  /*0b10*/  UIADD3 UR10, UPT, UPT, -UR4, 0x100000, URZ ;  /* 0x00100000040a7890 */ /* 0x000fc8000fffe1ff */
[----:B------:R-:W-:Y:S02]  /*0b20*/  USHF.L.U32 UR11, UR10, 0xb, URZ ;  /* 0x0000000b0a0b7899 */ /* 0x000fe400080006ff */
[----:B------:R-:W-:Y:S02]  /*0b30*/  USHF.L.U32 UR10, UR10, 0x1, URZ ;  /* 0x000000010a0a7899 */ /* 0x000fe400080006ff */
[----:B------:R-:W-:-:S04]  /*0b40*/  UIADD3 UR12, UPT, UPT, -UR9, 0x100000, URZ ;  /* 0x00100000090c7890 */ /* 0x000fc8000fffe1ff */
[----:B------:R-:W-:Y:S02]  /*0b50*/  USHF.L.U32 UR13, UR12, 0xb, URZ ;  /* 0x0000000b0c0d7899 */ /* 0x000fe400080006ff */
[----:B------:R-:W-:Y:S02]  /*0b60*/  USHF.L.U32 UR12, UR12, 0x1, URZ ;  /* 0x000000010c0c7899 */ /* 0x000fe400080006ff */
[----:B-1----:R-:W-:Y:S01]  /*0b70*/  ULEA UR5, UR5, UR7, 0x18 ;  /* 0x0000000705057291 */ /* 0x002fe2000f8ec0ff */
[----:B------:R-:W1:Y:S11]  /*0b80*/  FENCE.VIEW.ASYNC.S ;  /* 0x00000000000073c6 */ /* 0x000e760000000000 */
[----:B-1----:R2:W1:Y:S01]  /*0b90*/  SYNCS.EXCH.64 URZ, [UR5+0x140], UR10 ;  /* 0x0001400a05ff75b2 */ /* 0x0024620008000100 */
[----:B------:R2:W1:Y:S01]  /*0ba0*/  SYNCS.EXCH.64 URZ, [UR5+0x150], UR12 ;  /* 0x0001500c05ff75b2 */ /* 0x0004620008000100 */
[----:B------:R2:W1:Y:S01]  /*0bb0*/  SYNCS.EXCH.64 URZ, [UR5+0x148], UR10 ;  /* 0x0001480a05ff75b2 */ /* 0x0004620008000100 */
[----:B------:R2:W1:Y:S02]  /*0bc0*/  SYNCS.EXCH.64 URZ, [UR5+0x158], UR12 ;  /* 0x0001580c05ff75b2 */ /* 0x0004640008000100 */
[----:B--2---:R-:W-:Y:S01]  /*0bd0*/  NOP ;  /* 0x0000000000007918 */ /* 0x004fe20000000000 */
.L_x_13:
[----:B------:R-:W2:Y:S01]  /*0be0*/  SHFL.IDX PT, R2, R101, RZ, 0x1f ;  /* 0x00001fff65027589 */ /* 0x000ea200000e0000 */
[----:B------:R-:W-:Y:S01]  /*0bf0*/  NOP ;  /* 0x0000000000007918 */ /* 0x000fe20000000000 */
[----:B--2---:R-:W-:-:S13]  /*0c00*/  ISETP.NE.AND P0, PT, R2, 0x5, PT ;  /* 0x000000050200780c */ /* 0x004fda0003f05270 */
[----:B------:R-:W-:Y:S05]  /*0c10*/  @P0 BRA `(.L_x_14) ;  /* 0x0000000000580947 */ /* 0x000fea0003800000 */
[----:B-1----:R-:W1:Y:S01]  /*0c20*/  S2UR UR7, SR_CgaCtaId ;  /* 0x00000000000779c3 */ /* 0x002e620000008800 */
        /* <DEDUP_REMOVED lines=12> */
[----:B-1----:R2:W1:Y:S01]  /*0cf0*/  SYNCS.EXCH.64 URZ, [UR7+0x160], UR10 ;  /* 0x0001600a07ff75b2 */ /* 0x0024620008000100 */
[----:B------:R2:W1:Y:S01]  /*0d00*/  SYNCS.EXCH.64 URZ, [UR7+0x180], UR4 ;  /* 0x0001800407ff75b2 */ /* 0x0004620008000100 */
[----:B------:R2:W1:Y:S01]  /*0d10*/  SYNCS.EXCH.64 URZ, [UR7+0x168], UR10 ;  /* 0x0001680a07ff75b2 */ /* 0x0004620008000100 */
[----:B------:R2:W1:Y:S01]  /*0d20*/  SYNCS.EXCH.64 URZ, [UR7+0x188], UR4 ;  /* 0x0001880407ff75b2 */ /* 0x0004620008000100 */
[----:B------:R2:W1:Y:S01]  /*0d30*/  SYNCS.EXCH.64 URZ, [UR7+0x170], UR10 ;  /* 0x0001700a07ff75b2 */ /* 0x0004620008000100 */
[----:B------:R2:W1:Y:S01]  /*0d40*/  SYNCS.EXCH.64 URZ, [UR7+0x190], UR4 ;  /* 0x0001900407ff75b2 */ /* 0x0004620008000100 */
[----:B------:R2:W1:Y:S01]  /*0d50*/  SYNCS.EXCH.64 URZ, [UR7+0x178], UR10 ;  /* 0x0001780a07ff75b2 */ /* 0x0004620008000100 */
[----:B------:R2:W1:Y:S02]  /*0d60*/  SYNCS.EXCH.64 URZ, [UR7+0x198], UR4 ;  /* 0x0001980407ff75b2 */ /* 0x0004640008000100 */
[----:B--2---:R-:W-:Y:S01]  /*0d70*/  NOP ;  /* 0x0000000000007918 */ /* 0x004fe20000000000 */
.L_x_14:
        /* <DEDUP_REMOVED lines=18> */
.L_x_15:
[----:B-1----:R-:W1:Y:S01]  /*0ea0*/  S2UR UR5, SR_CTAID.X ;  /* 0x00000000000579c3 */ /* 0x002e620000002500 */
[----:B------:R-:W-:-:S05]  /*0eb0*/  CS2R.32 R96, SR_CgaSize ;  /* 0x0000000000607805 */ /* 0x000fca0000008a00 */
[----:B------:R-:W-:-:S05]  /*0ec0*/  IMAD R96, R96, -0xa0, RZ ;  /* 0xffffff6060607824 */ /* 0x000fca00078e02ff */
[----:B------:R-:W-:-:S14]  /*0ed0*/  R2UR UR9, R96 ;  /* 0x00000000600972ca */ /* 0x000fdc00000e0000 */
[----:B------:R-:W2:Y:S01]  /*0ee0*/  LDCU UR9, c[0x0][UR9+0x2b0] ;  /* 0x00005600090977ac */ /* 0x000ea20008000800 */
[----:B------:R-:W-:Y:S01]  /*0ef0*/  NOP ;  /* 0x0000000000007918 */ /* 0x000fe20000000000 */
[----:B------:R-:W-:-:S05]  /*0f00*/  CS2R.32 R96, SR_CgaSize ;  /* 0x0000000000607805 */ /* 0x000fca0000008a00 */
[----:B------:R-:W-:-:S05]  /*0f10*/  IMAD R96, R96, -0xa0, RZ ;  /* 0xffffff6060607824 */ /* 0x000fca00078e02ff */
[----:B------:R-:W-:-:S14]  /*0f20*/  R2UR UR7, R96 ;  /* 0x00000000600772ca */ /* 0x000fdc00000e0000 */
[----:B------:R-:W3:Y:S01]  /*0f30*/  LDCU UR7, c[0x0][UR7+0x2b4] ;  /* 0x00005680070777ac */ /* 0x000ee20008000800 */
[----:B------:R-:W4:Y:S08]  /*0f40*/  S2UR UR4, SR_CTAID.Y ;  /* 0x00000000000479c3 */ /* 0x000f300000002600 */
[----:B------:R-:W3:Y:S01]  /*0f50*/  LDC R9, c[0x0][0xb24] ;  /* 0x0002c900ff097b82 */ /* 0x000ee20000000800 */
[----:B-1----:R-:W-:-:S02]  /*0f60*/  I2FP.F32.U32 R4, UR5 ;  /* 0x0000000500047c45 */ /* 0x002fc40008201000 */
[----:B------:R-:W-:-:S05]  /*0f70*/  CS2R.32 R5, SR_CgaSize ;  /* 0x0000000000057805 */ /* 0x000fca0000008a00 */
[----:B------:R-:W-:-:S06]  /*0f80*/  IMAD R5, R5, -0xa0, RZ ;  /* 0xffffff6005057824 */ /* 0x000fcc00078e02ff */
[----:B------:R-:W1:Y:S01]  /*0f90*/  LDC R5, c[0x0][R5+0x2a0] ;  /* 0x0000a80005057b82 */ /* 0x000e620000000800 */
[----:B------:R-:W-:Y:S01]  /*0fa0*/  MOV R21, UR5 ;  /* 0x0000000500157c02 */ /* 0x000fe20008000f00 */
[----:B--2---:R-:W-:Y:S01]  /*0fb0*/  FMUL R4, R4, UR9 ;  /* 0x0000000904047c20 */ /* 0x004fe20008400000 */
[----:B----4-:R-:W-:Y:S02]  /*0fc0*/  I2FP.F32.U32 R2, UR4 ;  /* 0x0000000400027c45 */ /* 0x010fe40008201000 */
[----:B------:R-:W-:-:S05]  /*0fd0*/  CS2R.32 R3, SR_CgaSize ;  /* 0x0000000000037805 */ /* 0x000fca0000008a00 */
[----:B------:R-:W-:-:S06]  /*0fe0*/  IMAD R3, R3, -0xa0, RZ ;  /* 0xffffff6003037824 */ /* 0x000fcc00078e02ff */
[----:B------:R-:W2:Y:S01]  /*0ff0*/  LDC R3, c[0x0][R3+0x2a4] ;  /* 0x0000a90003037b82 */ /* 0x000ea20000000800 */
[----:B------:R-:W4:Y:S01]  /*1000*/  F2I.U32.TRUNC.NTZ R96, R4 ;  /* 0x0000000400607305 */ /* 0x000f22000020f000 */
[----:B------:R-:W-:Y:S01]  /*1010*/  MOV R20, UR4 ;  /* 0x0000000400147c02 */ /* 0x000fe20008000f00 */
[----:B---3--:R-:W-:-:S05]  /*1020*/  FMUL R2, R2, UR7 ;  /* 0x0000000702027c20 */ /* 0x008fca0008400000 */
[----:B------:R-:W-:Y:S01]  /*1030*/  BAR.SYNC.DEFER_BLOCKING 0x0 ;  /* 0x0000000000007b1d */ /* 0x000fe20000010000 */
[----:B------:R-:W-:-:S05]  /*1040*/  ISETP.GE.AND P0, PT, R9, 0x1, PT ;  /* 0x000000010900780c */ /* 0x000fca0003f06270 */
[----:B------:R-:W3:Y:S02]  /*1050*/  F2I.U32.TRUNC.NTZ R94, R2 ;  /* 0x00000002005e7305 */ /* 0x000ee4000020f000 */
[----:B------:R-:W2:Y:S01]  /*1060*/  S2UR UR36, SR_CTAID.Z ;  /* 0x00000000002479c3 */ /* 0x000ea20000002700 */
[----:B----4-:R-:W-:-:S05]  /*1070*/  IADD3 R96, PT, PT, -R96, RZ, RZ ;  /* 0x000000ff60607210 */ /* 0x010fca0007ffe1ff */
[----:B-1----:R-:W-:Y:S01]  /*1080*/  IMAD R96, R5, R96, UR5 ;  /* 0x0000000505607e24 */ /* 0x002fe2000f8e0260 */
[----:B---3--:R-:W-:-:S05]  /*1090*/  IADD3 R94, PT, PT, -R94, RZ, RZ ;  /* 0x000000ff5e5e7210 */ /* 0x008fca0007ffe1ff */
[----:B--2---:R-:W-:Y:S01]  /*10a0*/  IMAD R94, R3, R94, UR4 ;  /* 0x00000004035e7e24 */ /* 0x004fe2000f8e025e */
[----:B------:R-:W-:Y:S06]  /*10b0*/  @!P0 BRA `(.L_x_16) ;  /* 0x0000000000b88947 */ /* 0x000fec0003800000 */
[----:B------:R-:W1:Y:S01]  /*10c0*/  LDC.64 R4, c[0x0][0xb18] ;  /* 0x0002c600ff047b82 */ /* 0x000e620000000a00 */
[----:B------:R-:W-:-:S07]  /*10d0*/  ISETP.NE.AND P0, PT, R9, 0x1, PT ;  /* 0x000000010900780c */ /* 0x000fce0003f05270 */
[----:B------:R-:W2:Y:S08]  /*10e0*/  LDC R10, c[0x0][0xb0c] ;  /* 0x0002c300ff0a7b82 */ /* 0x000eb00000000800 */
[----:B------:R-:W3:Y:S08]  /*10f0*/  LDC R11, c[0x0][0x370] ;  /* 0x0000dc00ff0b7b82 */ /* 0x000ef00000000800 */
[----:B------:R-:W4:Y:S01]  /*1100*/  LDC R12, c[0x0][0x374] ;  /* 0x0000dd00ff0c7b82 */ /* 0x000f220000000800 */
[----:B-1----:R-:W-:-:S07]  /*1110*/  ISETP.NE.AND P1, PT, R4, 0x1, PT ;  /* 0x000000010400780c */ /* 0x002fce0003f25270 */
[----:B------:R-:W3:Y:S01]  /*1120*/  LDC.64 R6, c[0x0][0xb10] ;  /* 0x0002c400ff067b82 */ /* 0x000ee20000000a00 */
[----:B--2---:R-:W-:-:S07]  /*1130*/  ISETP.NE.AND P2, PT, R10, 0x1, PT ;  /* 0x000000010a00780c */ /* 0x004fce0003f45270 */
[----:B------:R-:W1:Y:S08]  /*1140*/  LDC R8, c[0x0][0xb20] ;  /* 0x0002c800ff087b82 */ /* 0x000e700000000800 */
[----:B------:R-:W2:Y:S01]  /*1150*/  LDC.64 R2, c[0x0][0xb28] ;  /* 0x0002ca00ff027b82 */ /* 0x000ea20000000a00 */
[----:B----4-:R-:W-:-:S04]  /*1160*/  IMAD.HI.U32 R13, R12, R5, RZ ;  /* 0x000000050c0d7227 */ /* 0x010fc800078e00ff */
[----:B------:R-:W-:-:S04]  /*1170*/  IMAD.HI.U32 R5, R20, R5, RZ ;  /* 0x0000000514057227 */ /* 0x000fc800078e00ff */
[----:B---3--:R-:W-:-:S04]  /*1180*/  IMAD.HI.U32 R14, R11, R6, RZ ;  /* 0x000000060b0e7227 */ /* 0x008fc800078e00ff */
[C---:B------:R-:W-:Y:S01]  /*1190*/  IMAD.HI.U32 R16, R21.reuse, R6, RZ ;  /* 0x0000000615107227 */ /* 0x040fe200078e00ff */
[-C--:B------:R-:W-:Y:S02]  /*11a0*/  @P2 SHF.R.U32.HI R11, RZ, R7.reuse, R14 ;  /* 0x00000007ff0b2219 */ /* 0x080fe4000001160e */
[-C--:B-1----:R-:W-:Y:S02]  /*11b0*/  @P1 SHF.R.U32.HI R12, RZ, R8.reuse, R13 ;  /* 0x00000008ff0c1219 */ /* 0x082fe4000001160d */
[----:B------:R-:W-:Y:S02]  /*11c0*/  SHF.R.U32.HI R5, RZ, R8, R5 ;  /* 0x00000008ff057219 */ /* 0x000fe40000011605 */
[----:B------:R-:W-:Y:S02]  /*11d0*/  SHF.R.U32.HI R16, RZ, R7, R16 ;  /* 0x00000007ff107219 */ /* 0x000fe40000011610 */
[----:B------:R-:W-:Y:S01]  /*11e0*/  SEL R5, R20, R5, !P1 ;  /* 0x0000000514057207 */ /* 0x000fe20004800000 */
[----:B--2---:R-:W-:Y:S01]  /*11f0*/  IMAD.HI.U32 R14, R12, R2, RZ ;  /* 0x000000020c0e7227 */ /* 0x004fe200078e00ff */
[----:B------:R-:W-:-:S02]  /*1200*/  SEL R7, R21, R16, !P2 ;  /* 0x0000001015077207 */ /* 0x000fc40005000000 */
[----:B------:R-:W-:Y:S01]  /*1210*/  IADD3 R13, PT, PT, -R5, RZ, RZ ;  /* 0x000000ff050d7210 */ /* 0x000fe20007ffe1ff */
[----:B------:R-:W-:Y:S01]  /*1220*/  IMAD.HI.U32 R6, R11, R2, RZ ;  /* 0x000000020b067227 */ /* 0x000fe200078e00ff */
[----:B------:R-:W-:-:S03]  /*1230*/  @P0 SHF.R.U32.HI R12, RZ, R3, R14 ;  /* 0x00000003ff0c0219 */ /* 0x000fc6000001160e */
[----:B------:R-:W-:Y:S01]  /*1240*/  IMAD R13, R4, R13, R20 ;  /* 0x0000000d040d7224 */ /* 0x000fe200078e0214 */
[----:B------:R-:W-:Y:S01]  /*1250*/  @P0 SHF.R.U32.HI R11, RZ, R3, R6 ;  /* 0x00000003ff0b0219 */ /* 0x000fe20000011606 */
[----:B------:R-:W-:-:S04]  /*1260*/  IMAD R12, R12, R9, RZ ;  /* 0x000000090c0c7224 */ /* 0x000fc800078e02ff */
[----:B------:R-:W-:Y:S01]  /*1270*/  IMAD R6, R11, R9, RZ ;  /* 0x000000090b067224 */ /* 0x000fe200078e02ff */
[----:B------:R-:W-:-:S04]  /*1280*/  ISETP.GE.AND P1, PT, R5, R12, PT ;  /* 0x0000000c0500720c */ /* 0x000fc80003f26270 */
[----:B------:R-:W-:Y:S01]  /*1290*/  ISETP.GE.OR P1, PT, R7, R6, P1 ;  /* 0x000000060700720c */ /* 0x000fe20000f26670 */
[----:B------:R-:W-:-:S05]  /*12a0*/  IMAD.HI.U32 R6, R5, R2, RZ ;  /* 0x0000000205067227 */ /* 0x000fca00078e00ff */
[----:B------:R-:W-:-:S04]  /*12b0*/  SHF.R.U32.HI R6, RZ, R3, R6 ;  /* 0x00000003ff067219 */ /* 0x000fc80000011606 */
[----:B------:R-:W-:-:S03]  /*12c0*/  SEL R6, R5, R6, !P0 ;  /* 0x0000000605067207 */ /* 0x000fc60004000000 */
[----:B------:R-:W-:Y:S01]  /*12d0*/  @!P1 IMAD.HI.U32 R8, R7, R2, RZ ;  /* 0x0000000207089227 */ /* 0x000fe200078e00ff */
[----:B------:R-:W-:-:S04]  /*12e0*/  IADD3 R2, PT, PT, -R6, RZ, RZ ;  /* 0x000000ff06027210 */ /* 0x000fc80007ffe1ff */
[----:B------:R-:W-:Y:S01]  /*12f0*/  @!P1 SHF.R.U32.HI R8, RZ, R3, R8 ;  /* 0x00000003ff089219 */ /* 0x000fe20000011608 */
[----:B------:R-:W-:-:S03]  /*1300*/  IMAD R2, R9, R2, R5 ;  /* 0x0000000209027224 */ /* 0x000fc600078e0205 */
[----:B------:R-:W-:-:S05]  /*1310*/  @!P1 SEL R3, R7, R8, !P0 ;  /* 0x0000000807039207 */ /* 0x000fca0004000000 */
[--C-:B------:R-:W-:Y:S02]  /*1320*/  @!P1 IMAD.IADD R6, R6, 0x1, -R3.reuse ;  /* 0x0000000106069824 */ /* 0x100fe400078e0a03 */
[----:B------:R-:W-:Y:S01]  /*1330*/  @!P1 IMAD R3, R2, R11, R3 ;  /* 0x0000000b02039224 */ /* 0x000fe200078e0203 */
[----:B------:R-:W-:Y:S01]  /*1340*/  IADD3 R2, PT, PT, -R7, RZ, RZ ;  /* 0x000000ff07027210 */ /* 0x000fe20007ffe1ff */
[----:B------:R-:W-:Y:S02]  /*1350*/  @!P1 IMAD R5, R6, R9, R7 ;  /* 0x0000000906059224 */ /* 0x000fe400078e0207 */
[----:B------:R-:W-:Y:S02]  /*1360*/  @!P1 IMAD.MOV.U32 R7, RZ, RZ, R3 ;  /* 0x000000ffff079224 */ /* 0x000fe400078e0003 */
[----:B------:R-:W-:Y:S02]  /*1370*/  IMAD R2, R10, R2, R21 ;  /* 0x000000020a027224 */ /* 0x000fe400078e0215 */
[----:B------:R-:W-:-:S02]  /*1380*/  IMAD R20, R5, R4, R13 ;  /* 0x0000000405147224 */ /* 0x000fc400078e020d */
[----:B------:R-:W-:Y:S02]  /*1390*/  IMAD R21, R7, R10, R2 ;  /* 0x0000000a07157224 */ /* 0x000fe400078e0202 */
.L_x_16:
[----:B------:R-:W1:Y:S01]  /*13a0*/  LDCU UR4, c[0x0][0xb30] ;  /* 0x00016600ff0477ac */ /* 0x000e620008000800 */
[----:B------:R-:W2:Y:S08]  /*13b0*/  S2UR UR37, SR_CgaCtaId ;  /* 0x00000000002579c3 */ /* 0x000eb00000008800 */
[----:B------:R-:W3:Y:S01]  /*13c0*/  LDC R40, c[0x0][0xb24] ;  /* 0x0002c900ff287b82 */ /* 0x000ee20000000800 */
[----:B-1----:R-:W-:-:S09]  /*13d0*/  UISETP.NE.AND UP1, UPT, UR4, 0x1, UPT ;  /* 0x000000010400788c */ /* 0x002fd2000bf25270 */
[----:B--2---:R-:W-:Y:S05]  /*13e0*/  BRA.U UP1, `(.L_x_17) ;  /* 0x0000000101407547 */ /* 0x004fea000b800000 */
[----:B------:R-:W1:Y:S08]  /*13f0*/  LDC.64 R4, c[0x0][0xb10] ;  /* 0x0002c400ff047b82 */ /* 0x000e700000000a00 */
[----:B------:R-:W2:Y:S08]  /*1400*/  LDC.64 R2, c[0x0][0xb18] ;  /* 0x0002c600ff027b82 */ /* 0x000eb00000000a00 */
[----:B------:R-:W4:Y:S08]  /*1410*/  LDC R6, c[0x0][0xb20] ;  /* 0x0002c800ff067b82 */ /* 0x000f300000000800 */
[----:B------:R-:W3:Y:S01]  /*1420*/  LDC R8, c[0x0][0xb0c] ;  /* 0x0002c300ff087b82 */ /* 0x000ee20000000800 */
[----:B-1----:R-:W-:-:S05]  /*1430*/  IMAD.HI.U32 R4, R21, R4, RZ ;  /* 0x0000000415047227 */ /* 0x002fca00078e00ff */
[----:B------:R-:W-:Y:S01]  /*1440*/  SHF.R.U32.HI R4, RZ, R5, R4 ;  /* 0x00000005ff047219 */ /* 0x000fe20000011604 */
[----:B--2---:R-:W-:Y:S01]  /*1450*/  IMAD.HI.U32 R3, R20, R3, RZ ;  /* 0x0000000314037227 */ /* 0x004fe200078e00ff */
[----:B------:R-:W-:-:S04]  /*1460*/  ISETP.NE.AND P0, PT, R2, 0x1, PT ;  /* 0x000000010200780c */ /* 0x000fc80003f05270 */
[----:B----4-:R-:W-:-:S04]  /*1470*/  SHF.R.U32.HI R3, RZ, R6, R3 ;  /* 0x00000006ff037219 */ /* 0x010fc80000011603 */
[----:B------:R-:W-:Y:S02]  /*1480*/  SEL R3, R20, R3, !P0 ;  /* 0x0000000314037207 */ /* 0x000fe40004000000 */
[----:B---3--:R-:W-:-:S04]  /*1490*/  ISETP.NE.AND P1, PT, R8, 0x1, PT ;  /* 0x000000010800780c */ /* 0x008fc80003f25270 */
[----:B------:R-:W-:-:S05]  /*14a0*/  SEL R4, R21, R4, !P1 ;  /* 0x0000000415047207 */ /* 0x000fca0004800000 */
[----:B------:R-:W-:Y:S02]  /*14b0*/  IMAD.IADD R5, R3, 0x1, -R4 ;  /* 0x0000000103057824 */ /* 0x000fe400078e0a04 */
[----:B------:R-:W-:Y:S02]  /*14c0*/  IMAD.IADD R3, R4, 0x1, -R3 ;  /* 0x0000000104037824 */ /* 0x000fe400078e0a03 */
[----:B------:R-:W-:Y:S02]  /*14d0*/  IMAD R21, R5, R8, R21 ;  /* 0x0000000805157224 */ /* 0x000fe400078e0215 */
[----:B------:R-:W-:-:S07]  /*14e0*/  IMAD R20, R3, R2, R20 ;  /* 0x0000000203147224 */ /* 0x000fce00078e0214 */
.L_x_17:
[----:B------:R-:W-:Y:S01]  /*14f0*/  BAR.SYNC.DEFER_BLOCKING 0x0 ;  /* 0x0000000000007b1d */ /* 0x000fe20000010000 */
[----:B------:R-:W-:Y:S01]  /*1500*/  UISETP.NE.AND UP1, UPT, UR8, 0x2, UPT ;  /* 0x000000020800788c */ /* 0x000fe2000bf25270 */
[----:B------:R-:W-:Y:S02]  /*1510*/  ISETP.NE.OR P5, PT, R0, 0x2, !P5 ;  /* 0x000000020000780c */ /* 0x000fe40006fa5670 */
[----:B------:R-:W-:-:S06]  /*1520*/  LOP3.LUT R2, R108, 0x1f, RZ, 0xc0, !PT ;  /* 0x0000001f6c027812 */ /* 0x000fcc00078ec0ff */
[----:B------:R-:W-:Y:S05]  /*1530*/  BRA.U UP1, `(.L_x_18) ;  /* 0x0000001901347547 */ /* 0x000fea000b800000 */
[----:B------:R-:W1:Y:S01]  /*1540*/  LDCU UR13, c[0x0][0x38c] ;  /* 0x00007180ff0d77ac */ /* 0x000e620008000800 */
[----:B------:R-:W2:Y:S01]  /*1550*/  LDC R9, c[0x0][0x370] ;  /* 0x0000dc00ff097b82 */ /* 0x000ea20000000800 */
[----:B------:R-:W-:Y:S01]  /*1560*/  PLOP3.LUT P1, PT, PT, PT, UP2, 0x80, 0x8 ;  /* 0x000000000008781c */ /* 0x000fe20003f2f028 */
[----:B------:R-:W-:Y:S01]  /*1570*/  HFMA2 R12, -RZ, RZ, 0, 0 ;  /* 0x00000000ff0c7431 */ /* 0x000fe200000001ff */
[----:B------:R-:W-:Y:S01]  /*1580*/  ISETP.EQ.OR P4, PT, R2, RZ, P5 ;  /* 0x000000ff0200720c */ /* 0x000fe20002f82670 */
[----:B------:R-:W-:Y:S01]  /*1590*/  IMAD.MOV.U32 R15, RZ, RZ, 0x1 ;  /* 0x00000001ff0f7424 */ /* 0x000fe200078e00ff */
[----:B------:R-:W-:Y:S01]  /*15a0*/  PLOP3.LUT P1, PT, P1, PT, PT, 0x8, 0x80 ;  /* 0x000000000080781c */ /* 0x000fe20000f2e170 */
[----:B------:R-:W-:Y:S01]  /*15b0*/  IMAD.MOV.U32 R14, RZ, RZ, RZ ;  /* 0x000000ffff0e7224 */ /* 0x000fe200078e00ff */
[----:B------:R-:W-:Y:S01]  /*15c0*/  MOV R8, 0x1 ;  /* 0x0000000100087802 */ /* 0x000fe20000000f00 */
[----:B------:R-:W4:Y:S01]  /*15d0*/  LDC R0, c[0x0][0x374] ;  /* 0x0000dd00ff007b82 */ /* 0x000f220000000800 */
[----:B------:R-:W-:Y:S01]  /*15e0*/  IMAD.MOV.U32 R10, RZ, RZ, RZ ;  /* 0x000000ffff0a7224 */ /* 0x000fe200078e00ff */
[----:B------:R-:W2:Y:S01]  /*15f0*/  LDCU.64 UR22, c[0x0][0x348] ;  /* 0x00006900ff1677ac */ /* 0x000ea20008000a00 */
[----:B------:R-:W-:Y:S01]  /*1600*/  UMOV UR6, URZ ;  /* 0x000000ff00067c82 */ /* 0x000fe20008000000 */
[----:B-1----:R-:W-:-:S04]  /*1610*/  UIADD3 UR5, UPT, UPT, UR13, 0x3f, URZ ;  /* 0x0000003f0d057890 */ /* 0x002fc8000fffe0ff */
[----:B------:R-:W-:-:S04]  /*1620*/  USHF.R.S32.HI UR4, URZ, 0x1f, UR5 ;  /* 0x0000001fff047899 */ /* 0x000fc80008011405 */
[----:B------:R-:W-:-:S04]  /*1630*/  ULEA.HI UR4, UR4, UR5, URZ, 0x6 ;  /* 0x0000000504047291 */ /* 0x000fc8000f8f30ff */
[----:B------:R-:W-:Y:S02]  /*1640*/  USHF.R.S32.HI UR15, URZ, 0x6, UR4 ;  /* 0x00000006ff0f7899 */ /* 0x000fe40008011404 */
[----:B------:R-:W-:Y:S02]  /*1650*/  UIADD3 UR4, UPT, UPT, UR13, -0x1, URZ ;  /* 0xffffffff0d047890 */ /* 0x000fe4000fffe0ff */
[----:B------:R-:W-:Y:S02]  /*1660*/  UISETP.LT.U32.AND UP0, UPT, UR15, 0x11, UPT ;  /* 0x000000110f00788c */ /* 0x000fe4000bf01070 */
[----:B------:R-:W-:Y:S02]  /*1670*/  UISETP.GE.U32.AND UP1, UPT, UR4, -0x7f, UPT ;  /* 0xffffff810400788c */ /* 0x000fe4000bf26070 */
[----:B------:R-:W-:Y:S02]  /*1680*/  USEL UR14, UR15, 0x11, UP0 ;  /* 0x000000110f0e7887 */ /* 0x000fe40008000000 */
[----:B------:R-:W-:-:S02]  /*1690*/  UIADD3 UR13, UPT, UPT, UR13, 0x7e, URZ ;  /* 0x0000007e0d0d7890 */ /* 0x000fc4000fffe0ff */
[----:B------:R-:W-:Y:S02]  /*16a0*/  UIADD3 UR5, UPT, UPT, UR14, -0x1, URZ ;  /* 0xffffffff0e057890 */ /* 0x000fe4000fffe0ff */
[----:B------:R-:W-:-:S03]  /*16b0*/  UIADD3 UR7, UPT, UPT, UR15, -UR14, URZ ;  /* 0x8000000e0f077290 */ /* 0x000fc6000fffe0ff */
[----:B------:R-:W-:-:S04]  /*16c0*/  @UP1 UIADD3 UR5, UPT, UPT, UR14, URZ, URZ ;  /* 0x000000ff0e051290 */ /* 0x000fc8000fffe0ff */
[----:B--2---:R-:W-:-:S12]  /*16d0*/  UIADD3 UR5, UPT, UPT, UR5, 0x1, URZ ;  /* 0x0000000105057890 */ /* 0x004fd8000fffe0ff */
.L_x_36:
[----:B------:R-:W-:Y:S01]  /*16e0*/  UISETP.NE.AND UP0, UPT, UR37, URZ, UPT ;  /* 0x000000ff2500728c */ /* 0x000fe2000bf05270 */
[----:B------:R-:W1:Y:S08]  /*16f0*/  S2UR UR37, SR_CgaCtaId ;  /* 0x00000000002579c3 */ /* 0x000e700000008800 */
[----:B------:R-:W-:Y:S05]  /*1700*/  BRA.U UP0, `(.L_x_19) ;  /* 0x0000000100347547 */ /* 0x000fea000b800000 */
[----:B------:R-:W2:Y:S01]  /*1710*/  S2R R2, SR_CgaCtaId ;  /* 0x0000000000027919 */ /* 0x000ea20000008800 */
[----:B------:R-:W-:-:S04]  /*1720*/  MOV R3, 0x400 ;  /* 0x0000040000037802 */ /* 0x000fc80000000f00 */
[----:B--2---:R-:W-:Y:S02]  /*1730*/  LEA R3, R2, R3, 0x18 ;  /* 0x0000000302037211 */ /* 0x004fe400078ec0ff */
[----:B------:R-:W-:-:S03]  /*1740*/  SHF.L.U32 R2, R8, 0x1f, RZ ;  /* 0x0000001f08027819 */ /* 0x000fc600000006ff */
[----:B------:R-:W-:-:S04]  /*1750*/  IMAD R3, R10, 0x8, R3 ;  /* 0x000000080a037824 */ /* 0x000fc800078e0203 */
[----:B------:R-:W2:Y:S02]  /*1760*/  SYNCS.PHASECHK.TRANS64.TRYWAIT P0, [R3+URZ+0x1b0], R2 ;  /* 0x0001b002030075a7 */ /* 0x000ea400080011ff */
[----:B--2---:R-:W-:Y:S05]  /*1770*/  @!P0 BRA `(.L_x_20) ;  /* 0x0000006000948947 */ /* 0x004fea0003800000 */
.L_x_119:
[----:B------:R-:W-:Y:S01]  /*1780*/  VIADD R10, R10, 0x1 ;  /* 0x000000010a0a7836 */ /* 0x000fe20000000000 */
[----:B------:R2:W-:Y:S04]  /*1790*/  SYNCS.ARRIVE.TRANS64.A1T0 RZ, [R3+URZ+0x1a0], RZ ;  /* 0x0001a0ff03ff79a7 */ /* 0x0005e800081000ff */
[----:B------:R-:W-:-:S04]  /*17a0*/  ISETP.NE.AND P0, PT, R10, 0x2, PT ;  /* 0x000000020a00780c */ /* 0x000fc80003f05270 */
[----:B------:R-:W-:Y:S02]  /*17b0*/  SEL R10, R10, RZ, P0 ;  /* 0x000000ff0a0a7207 */ /* 0x000fe40000000000 */
[----:B--2---:R-:W-:-:S04]  /*17c0*/  SEL R3, RZ, 0x1, P0 ;  /* 0x00000001ff037807 */ /* 0x004fc80000000000 */
[----:B------:R-:W-:-:S07]  /*17d0*/  LOP3.LUT R8, R8, R3, RZ, 0x3c, !PT ;  /* 0x0000000308087212 */ /* 0x000fce00078e3cff */
.L_x_19:
[----:B------:R-:W-:Y:S01]  /*17e0*/  UMOV UR4, 0x400 ;  /* 0x0000040000047882 */ /* 0x000fe20000000000 */
[----:B------:R-:W-:Y:S01]  /*17f0*/  SHF.L.U32 R2, R15, 0x1f, RZ ;  /* 0x0000001f0f027819 */ /* 0x000fe200000006ff */
[----:B-1----:R-:W-:Y:S01]  /*1800*/  ULEA UR4, UR37, UR4, 0x18 ;  /* 0x0000000425047291 */ /* 0x002fe2000f8ec0ff */
[----:B------:R-:W-:Y:S01]  /*1810*/  R2UR UR35, R21 ;  /* 0x00000000152372ca */ /* 0x000fe200000e0000 */
[----:B------:R-:W-:Y:S01]  /*1820*/  UISETP.GE.U32.AND UP0, UPT, UR13, 0x7f, UPT ;  /* 0x0000007f0d00788c */ /* 0x000fe2000bf06070 */
[----:B------:R-:W-:Y:S01]  /*1830*/  R2UR UR10, R20 ;  /* 0x00000000140a72ca */ /* 0x000fe200000e0000 */
[----:B------:R-:W-:Y:S01]  /*1840*/  ULEA UR8, UR6, UR4, 0x3 ;  /* 0x0000000406087291 */ /* 0x000fe2000f8e18ff */
[----:B------:R-:W-:-:S08]  /*1850*/  UMOV UR24, URZ ;  /* 0x000000ff00187c82 */ /* 0x000fd00008000000 */
[----:B------:R1:W2:Y:S01]  /*1860*/  SYNCS.PHASECHK.TRANS64.TRYWAIT P0, [UR8+0x88], R2 ;  /* 0x00008802ff0075a7 */ /* 0x0002a20008001108 */
[----:B------:R-:W-:Y:S02]  /*1870*/  USHF.L.U32 UR35, UR35, 0x6, URZ ;  /* 0x0000000623237899 */ /* 0x000fe400080006ff */
[----:B------:R-:W-:Y:S01]  /*1880*/  USHF.L.U32 UR10, UR10, 0x7, URZ ;  /* 0x000000070a0a7899 */ /* 0x000fe200080006ff */
[----:B------:R-:W-:Y:S11]  /*1890*/  BRA.U !UP0, `(.L_x_21) ;  /* 0x0000000108a87547 */ /* 0x000ff6000b800000 */
[----:B------:R-:W-:Y:S01]  /*18a0*/  UMOV UR16, URZ ;  /* 0x000000ff00107c82 */ /* 0x000fe20008000000 */
[----:B------:R-:W-:-:S05]  /*18b0*/  UMOV UR17, UR6 ;  /* 0x0000000600117c82 */ /* 0x000fca0008000000 */
.L_x_26:
[----:B-1----:R-:W-:Y:S01]  /*18c0*/  ULEA UR33, UR17, UR4, 0x3 ;  /* 0x0000000411217291 */ /* 0x002fe2000f8e18ff */
[----:B--2---:R-:W-:Y:S01]  /*18d0*/  @!P5 MOV R3, 0x3000 ;  /* 0x000030000003d802 */ /* 0x004fe20000000f00 */
[----:B--2---:R-:W-:Y:S10]  /*18e0*/  @P0 BRA `(.L_x_22) ;  /* 0x00000000000c0947 */ /* 0x004ff40003800000 */
[----:B------:R-:W-:-:S04]  /*18f0*/  SHF.L.U32 R5, R15, 0x1f, RZ ;  /* 0x0000001f0f057819 */ /* 0x000fc800000006ff */
[----:B------:R-:W2:Y:S02]  /*1900*/  SYNCS.PHASECHK.TRANS64.TRYWAIT P0, [UR33+0x88], R5 ;  /* 0x00008805ff0075a7 */ /* 0x000ea40008001121 */
[----:B--2---:R-:W-:Y:S05]  /*1910*/  @!P0 BRA `(.L_x_23) ;  /* 0x0000006000408947 */ /* 0x004fea0003800000 */
.L_x_22:
[----:B------:R2:W-:Y:S01]  /*1920*/  @!P5 SYNCS.ARRIVE.TRANS64 RZ, [UR33], R3 ;  /* 0x00000003ffffd9a7 */ /* 0x0005e20008000021 */
[----:B------:R-:W-:Y:S04]  /*1930*/  BSSY.RECONVERGENT B0, `(.L_x_24) ;  /* 0x0000003000007945 */ /* 0x000fe80003800200 */
[----:B------:R-:W-:Y:S05]  /*1940*/  @P4 BRA `(.L_x_25) ;  /* 0x0000000000044947 */ /* 0x000fea0003800000 */
[----:B------:R-:W-:Y:S05]  /*1950*/  BPT.TRAP 0x1 ;  /* 0x000000040000795c */ /* 0x000fea0000300000 */
.L_x_25:
[----:B------:R-:W-:Y:S05]  /*1960*/  BSYNC.RECONVERGENT B0 ;  /* 0x0000000000007941 */ /* 0x000fea0003800200 */
.L_x_24:
[----:B------:R-:W-:Y:S02]  /*1970*/  UIADD3 UR6, UPT, UPT, UR17, 0x1, URZ ;  /* 0x0000000111067890 */ /* 0x000fe4000fffe0ff */
[----:B------:R-:W-:Y:S02]  /*1980*/  ULEA UR32, UR17, UR4, 0xc ;  /* 0x0000000411207291 */ /* 0x000fe4000f8e60ff */
[----:B------:R-:W-:Y:S02]  /*1990*/  UISETP.NE.AND UP0, UPT, UR6, 0x11, UPT ;  /* 0x000000110600788c */ /* 0x000fe4000bf05270 */
[----:B------:R-:W-:Y:S02]  /*19a0*/  UIADD3 UR26, UP1, UPT, UR22, 0x80, URZ ;  /* 0x00000080161a7890 */ /* 0x000fe4000ff3e0ff */
[----:B------:R-:W-:Y:S02]  /*19b0*/  USEL UR9, URZ, 0x1, UP0 ;  /* 0x00000001ff097887 */ /* 0x000fe40008000000 */
[----:B------:R-:W-:-:S02]  /*19c0*/  USEL UR6, UR6, URZ, UP0 ;  /* 0x000000ff06067287 */ /* 0x000fc40008000000 */
[----:B------:R-:W-:Y:S02]  /*19d0*/  UIADD3 UR20, UP0, UPT, UR22, 0x180, URZ ;  /* 0x0000018016147890 */ /* 0x000fe4000ff1e0ff */
[----:B------:R-:W-:Y:S01]  /*19e0*/  ULEA UR8, UR6, UR4, 0x3 ;  /* 0x0000000406087291 */ /* 0x000fe2000f8e18ff */
[----:B------:R-:W-:Y:S01]  /*19f0*/  LOP3.LUT R15, R15, UR9, RZ, 0x3c, !PT ;  /* 0x000000090f0f7c12 */ /* 0x000fe2000f8e3cff */
[----:B------:R-:W-:Y:S02]  /*1a00*/  USHF.L.U32 UR34, UR16, 0x6, URZ ;  /* 0x0000000610227899 */ /* 0x000fe400080006ff */
[----:B------:R-:W-:Y:S01]  /*1a10*/  UIADD3.X UR27, UPT, UPT, URZ, UR23, URZ, UP1, !UPT ;  /* 0x00000017ff1b7290 */ /* 0x000fe20008ffe4ff */
[----:B-1----:R-:W-:Y:S01]  /*1a20*/  SHF.L.U32 R2, R15, 0x1f, RZ ;  /* 0x0000001f0f027819 */ /* 0x002fe200000006ff */
[----:B------:R-:W-:Y:S02]  /*1a30*/  UIADD3 UR32, UPT, UPT, UR32, 0x4400, URZ ;  /* 0x0000440020207890 */ /* 0x000fe4000fffe0ff */
[----:B------:R-:W-:Y:S01]  /*1a40*/  UIADD3.X UR21, UPT, UPT, URZ, UR23, URZ, UP0, !UPT ;  /* 0x00000017ff157290 */ /* 0x000fe200087fe4ff */
[----:B------:R1:W1:Y:S01]  /*1a50*/  SYNCS.PHASECHK.TRANS64.TRYWAIT P0, [UR8+0x88], R2 ;  /* 0x00008802ff0075a7 */ /* 0x0002620008001108 */
[----:B------:R-:W-:Y:S01]  /*1a60*/  ULEA UR8, UR17, UR4, 0xd ;  /* 0x0000000411087291 */ /* 0x000fe2000f8e68ff */
[----:B------:R-:W-:Y:S01]  /*1a70*/  UMOV UR18, 0x0 ;  /* 0x0000000000127882 */ /* 0x000fe20000000000 */
[----:B------:R-:W-:-:S02]  /*1a80*/  UMOV UR19, 0x10000000 ;  /* 0x1000000000137882 */ /* 0x000fc40000000000 */
[----:B------:R-:W-:Y:S01]  /*1a90*/  UIADD3 UR8, UPT, UPT, UR8, 0x15400, URZ ;  /* 0x0001540008087890 */ /* 0x000fe2000fffe0ff */
[----:B------:R1:W-:Y:S01]  /*1aa0*/  UTMALDG.3D [UR32], [UR26], desc[UR18] ;  /* 0x000012201a0075b4 */ /* 0x0003e20008011000 */
[----:B------:R-:W-:Y:S01]  /*1ab0*/  UMOV UR12, UR36 ;  /* 0x00000024000c7c82 */ /* 0x000fe20008000000 */
[----:B------:R-:W-:Y:S01]  /*1ac0*/  UMOV UR9, UR33 ;  /* 0x0000002100097c82 */ /* 0x000fe20008000000 */
[----:B------:R-:W-:Y:S01]  /*1ad0*/  UMOV UR11, UR34 ;  /* 0x00000022000b7c82 */ /* 0x000fe20008000000 */
[----:B------:R-:W-:Y:S01]  /*1ae0*/  UIADD3 UR16, UPT, UPT, UR16, 0x1, URZ ;  /* 0x0000000110107890 */ /* 0x000fe2000fffe0ff */
[----:B------:R-:W-:Y:S01]  /*1af0*/  UMOV UR24, UR5 ;  /* 0x0000000500187c82 */ /* 0x000fe20008000000 */
[----:B------:R-:W-:Y:S02]  /*1b00*/  UMOV UR17, UR6 ;  /* 0x0000000600117c82 */ /* 0x000fe40008000000 */
[----:B------:R1:W-:Y:S01]  /*1b10*/  UTMALDG.3D [UR8], [UR20], desc[UR18] ;  /* 0x00001208140075b4 */ /* 0x0003e20008011000 */
[----:B------:R-:W-:-:S09]  /*1b20*/  UISETP.NE.AND UP0, UPT, UR16, UR5, UPT ;  /* 0x000000051000728c */ /* 0x000fd2000bf05270 */
[----:B------:R-:W-:Y:S05]  /*1b30*/  BRA.U UP0, `(.L_x_26) ;  /* 0xfffffffd00607547 */ /* 0x000fea000b83ffff */
.L_x_21:
[----:B-1----:R-:W-:Y:S01]  /*1b40*/  ULEA UR8, UR6, UR4, 0x3 ;  /* 0x0000000406087291 */ /* 0x002fe2000f8e18ff */
[----:B------:R-:W-:Y:S01]  /*1b50*/  SHF.L.U32 R2, R15, 0x1f, RZ ;  /* 0x0000001f0f027819 */ /* 0x000fe200000006ff */
[----:B------:R-:W-:Y:S01]  /*1b60*/  @!P1 SYNCS.ARRIVE.TRANS64.A1T0 RZ, [UR4+0x138], RZ ;  /* 0x000138ffffff99a7 */ /* 0x000fe20008100004 */
[----:B------:R-:W-:-:S06]  /*1b70*/  UISETP.GT.AND UP0, UPT, UR15, UR14, UPT ;  /* 0x0000000e0f00728c */ /* 0x000fcc000bf04270 */
[----:B--2---:R1:W2:Y:S03]  /*1b80*/  SYNCS.PHASECHK.TRANS64.TRYWAIT P0, [UR8+0x88], R2 ;  /* 0x00008802ff0075a7 */ /* 0x0042a60008001108 */
[----:B------:R-:W-:Y:S05]  /*1b90*/  BRA.U !UP0, `(.L_x_27) ;  /* 0x0000000108ac7547 */ /* 0x000fea000b800000 */
[----:B------:R-:W-:Y:S01]  /*1ba0*/  UIADD3 UR21, UPT, UPT, UR7, UR24, URZ ;  /* 0x0000001807157290 */ /* 0x000fe2000fffe0ff */
[----:B------:R-:W-:-:S11]  /*1bb0*/  UMOV UR25, UR6 ;  /* 0x0000000600197c82 */ /* 0x000fd60008000000 */
.L_x_32:
[----:B-1----:R-:W-:Y:S01]  /*1bc0*/  ULEA UR17, UR25, UR4, 0x3 ;  /* 0x0000000419117291 */ /* 0x002fe2000f8e18ff */
[----:B--2---:R-:W-:Y:S01]  /*1bd0*/  @!P5 MOV R3, 0x3000 ;  /* 0x000030000003d802 */ /* 0x004fe20000000f00 */
[----:B--2---:R-:W-:Y:S10]  /*1be0*/  @P0 BRA `(.L_x_28) ;  /* 0x00000000000c0947 */ /* 0x004ff40003800000 */
[----:B------:R-:W-:-:S04]  /*1bf0*/  SHF.L.U32 R5, R15, 0x1f, RZ ;  /* 0x0000001f0f057819 */ /* 0x000fc800000006ff */
[----:B------:R-:W2:Y:S02]  /*1c00*/  SYNCS.PHASECHK.TRANS64.TRYWAIT P0, [UR17+0x88], R5 ;  /* 0x00008805ff0075a7 */ /* 0x000ea40008001111 */
[----:B--2---:R-:W-:Y:S05]  /*1c10*/  @!P0 BRA `(.L_x_29) ;  /* 0x0000005c00988947 */ /* 0x004fea0003800000 */
.L_x_28:
[----:B------:R2:W-:Y:S01]  /*1c20*/  @!P5 SYNCS.ARRIVE.TRANS64 RZ, [UR17], R3 ;  /* 0x00000003ffffd9a7 */ /* 0x0005e20008000011 */
[----:B------:R-:W-:Y:S04]  /*1c30*/  BSSY.RECONVERGENT B0, `(.L_x_30) ;  /* 0x0000003000007945 */ /* 0x000fe80003800200 */
[----:B------:R-:W-:Y:S05]  /*1c40*/  @P4 BRA `(.L_x_31) ;  /* 0x0000000000044947 */ /* 0x000fea0003800000 */
[----:B------:R-:W-:Y:S05]  /*1c50*/  BPT.TRAP 0x1 ;  /* 0x000000040000795c */ /* 0x000fea0000300000 */
.L_x_31:
[----:B------:R-:W-:Y:S05]  /*1c60*/  BSYNC.RECONVERGENT B0 ;  /* 0x0000000000007941 */ /* 0x000fea0003800200 */
.L_x_30:
        /* <DEDUP_REMOVED lines=10> */
[----:B------:R-:W-:Y:S01]  /*1d10*/  UIADD3 UR16, UPT, UPT, UR16, 0x4400, URZ ;  /* 0x0000440010107890 */ /* 0x000fe2000fffe0ff */
[----:B-1----:R-:W-:Y:S01]  /*1d20*/  SHF.L.U32 R2, R15, 0x1f, RZ ;  /* 0x0000001f0f027819 */ /* 0x002fe200000006ff */
[----:B------:R-:W-:Y:S02]  /*1d30*/  UIADD3.X UR31, UPT, UPT, URZ, UR23, URZ, UP1, !UPT ;  /* 0x00000017ff1f7290 */ /* 0x000fe40008ffe4ff */
[----:B------:R-:W-:Y:S01]  /*1d40*/  UIADD3.X UR29, UPT, UPT, URZ, UR23, URZ, UP0, !UPT ;  /* 0x00000017ff1d7290 */ /* 0x000fe200087fe4ff */
[----:B------:R1:W1:Y:S01]  /*1d50*/  SYNCS.PHASECHK.TRANS64.TRYWAIT P0, [UR8+0x88], R2 ;  /* 0x00008802ff0075a7 */ /* 0x0002620008001108 */
[----:B------:R-:W-:Y:S01]  /*1d60*/  ULEA UR8, UR25, UR4, 0xd ;  /* 0x0000000419087291 */ /* 0x000fe2000f8e68ff */
[----:B------:R-:W-:Y:S01]  /*1d70*/  UMOV UR26, 0x0 ;  /* 0x00000000001a7882 */ /* 0x000fe20000000000 */
[----:B------:R-:W-:-:S02]  /*1d80*/  UMOV UR27, 0x10000000 ;  /* 0x10000000001b7882 */ /* 0x000fc40000000000 */
[----:B------:R-:W-:Y:S01]  /*1d90*/  UIADD3 UR8, UPT, UPT, UR8, 0x15400, URZ ;  /* 0x0001540008087890 */ /* 0x000fe2000fffe0ff */
[----:B------:R-:W-:Y:S01]  /*1da0*/  UMOV UR19, UR35 ;  /* 0x0000002300137c82 */ /* 0x000fe20008000000 */
[----:B------:R-:W-:Y:S01]  /*1db0*/  UMOV UR20, UR36 ;  /* 0x0000002400147c82 */ /* 0x000fe20008000000 */
[----:B------:R-:W-:Y:S01]  /*1dc0*/  UMOV UR12, UR36 ;  /* 0x00000024000c7c82 */ /* 0x000fe20008000000 */
[----:B------:R-:W-:Y:S01]  /*1dd0*/  UMOV UR9, UR17 ;  /* 0x0000001100097c82 */ /* 0x000fe20008000000 */
[----:B------:R-:W-:Y:S01]  /*1de0*/  UMOV UR11, UR18 ;  /* 0x00000012000b7c82 */ /* 0x000fe20008000000 */
[----:B------:R1:W-:Y:S01]  /*1df0*/  UTMALDG.3D [UR16], [UR30], desc[UR26] ;  /* 0x00001a101e0075b4 */ /* 0x0003e20008011000 */
[----:B------:R-:W-:Y:S01]  /*1e00*/  UIADD3 UR24, UPT, UPT, UR24, 0x1, URZ ;  /* 0x0000000118187890 */ /* 0x000fe2000fffe0ff */
[----:B------:R-:W-:-:S03]  /*1e10*/  UMOV UR25, UR6 ;  /* 0x0000000600197c82 */ /* 0x000fc60008000000 */
[----:B------:R-:W-:Y:S01]  /*1e20*/  UISETP.NE.AND UP0, UPT, UR24, UR21, UPT ;  /* 0x000000151800728c */ /* 0x000fe2000bf05270 */
[----:B------:R1:W-:Y:S08]  /*1e30*/  UTMALDG.3D [UR8], [UR28], desc[UR26] ;  /* 0x00001a081c0075b4 */ /* 0x0003f00008011000 */
[----:B------:R-:W-:Y:S05]  /*1e40*/  BRA.U UP0, `(.L_x_32) ;  /* 0xfffffffd005c7547 */ /* 0x000fea000b83ffff */
.L_x_27:
[----:B-1----:R-:W-:Y:S01]  /*1e50*/  LEA R2, R14, UR4, 0x3 ;  /* 0x000000040e027c11 */ /* 0x002fe2000f8e18ff */
[----:B------:R-:W-:Y:S01]  /*1e60*/  NOP ;  /* 0x0000000000007918 */ /* 0x000fe20000000000 */
[----:B--2---:R-:W-:Y:S02]  /*1e70*/  SHF.L.U32 R3, R12, 0x1f, RZ ;  /* 0x0000001f0c037819 */ /* 0x004fe400000006ff */
[----:B------:R-:W-:Y:S02]  /*1e80*/  LEA R4, R14, UR4, 0x4 ;  /* 0x000000040e047c11 */ /* 0x000fe4000f8e20ff */
[----:B------:R-:W1:Y:S02]  /*1e90*/  SYNCS.PHASECHK.TRANS64.TRYWAIT P0, [R2+URZ+0x140], R3 ;  /* 0x00014003020075a7 */ /* 0x000e6400080011ff */
[----:B-1----:R-:W-:Y:S05]  /*1ea0*/  @!P0 BRA `(.L_x_33) ;  /* 0x0000005c000c8947 */ /* 0x002fea0003800000 */
.L_x_122:
[----:B------:R-:W2:Y:S01]  /*1eb0*/  LDS.128 R4, [R4+0x1d0] ;  /* 0x0001d00004047984 */ /* 0x000ea20000000c00 */
[----:B---3--:R-:W-:Y:S01]  /*1ec0*/  ISETP.GE.AND P0, PT, R40, 0x1, PT ;  /* 0x000000012800780c */ /* 0x008fe20003f06270 */
[----:B-1----:R-:W-:Y:S01]  /*1ed0*/  VIADD R2, R2, 0x150 ;  /* 0x0000015002027836 */ /* 0x002fe20000000000 */
[----:B------:R-:W-:Y:S01]  /*1ee0*/  @!PT LDS RZ, [RZ] ;  /* 0x00000000fffff984 */ /* 0x000fe20000000800 */
[----:B------:R-:W-:Y:S01]  /*1ef0*/  @!PT LDS RZ, [RZ] ;  /* 0x00000000fffff984 */ /* 0x000fe20000000800 */
[----:B------:R-:W-:Y:S01]  /*1f00*/  @!PT LDS RZ, [RZ] ;  /* 0x00000000fffff984 */ /* 0x000fe20000000800 */
[----:B------:R-:W-:Y:S01]  /*1f10*/  @!PT LDS RZ, [RZ] ;  /* 0x00000000fffff984 */ /* 0x000fe20000000800 */
[----:B------:R1:W-:Y:S06]  /*1f20*/  MEMBAR.ALL.CTA ;  /* 0x0000000000007992 */ /* 0x0003ec0000008000 */
[----:B-1----:R-:W1:Y:S01]  /*1f30*/  FENCE.VIEW.ASYNC.S ;  /* 0x00000000000073c6 */ /* 0x002e620000000000 */
[----:B------:R-:W-:-:S04]  /*1f40*/  PRMT R2, RZ, 0x654, R2 ;  /* 0x00000654ff027816 */ /* 0x000fc80000000002 */
[----:B-1----:R1:W-:Y:S01]  /*1f50*/  SYNCS.ARRIVE.TRANS64.RED.A1T0 RZ, [R2+URZ], RZ ;  /* 0x000000ff02ff79a7 */ /* 0x0023e200081004ff */
[----:B--2---:R-:W-:-:S13]  /*1f60*/  LOP3.LUT P2, RZ, R6, 0x1, RZ, 0xc0, !PT ;  /* 0x0000000106ff7812 */ /* 0x004fda000784c0ff */
[----:B------:R-:W-:Y:S01]  /*1f70*/  @P2 SHF.R.U32.HI R3, RZ, 0x10, R5 ;  /* 0x00000010ff032819 */ /* 0x000fe20000011605 */
[----:B------:R-:W-:Y:S01]  /*1f80*/  VOTEU.ANY UP0, P2 ;  /* 0x0000000000ff7886 */ /* 0x000fe20001000100 */
[----:B------:R-:W-:Y:S02]  /*1f90*/  @P2 MOV R13, R4 ;  /* 0x00000004000d2202 */ /* 0x000fe40000000f00 */
[----:B------:R-:W-:Y:S02]  /*1fa0*/  @P2 R2UR.BROADCAST UR8, R3 ;  /* 0x00000000030822ca */ /* 0x000fe400008e0000 */
[----:B------:R-:W-:-:S11]  /*1fb0*/  @P2 LOP3.LUT R11, R5, 0xffff, RZ, 0xc0, !PT ;  /* 0x0000ffff050b2812 */ /* 0x000fd600078ec0ff */
[----:B------:R-:W-:Y:S01]  /*1fc0*/  @UP0 UMOV UR36, UR8 ;  /* 0x0000000800240c82 */ /* 0x000fe20008000000 */
[----:B-1----:R-:W-:Y:S05]  /*1fd0*/  @!P0 BRA `(.L_x_34) ;  /* 0x0000000000b88947 */ /* 0x002fea0003800000 */
[----:B------:R-:W4:Y:S01]  /*1fe0*/  LDC.64 R4, c[0x0][0xb18] ;  /* 0x0002c600ff047b82 */ /* 0x000f220000000a00 */
[----:B------:R-:W-:-:S07]  /*1ff0*/  ISETP.NE.AND P3, PT, R40, 0x1, PT ;  /* 0x000000012800780c */ /* 0x000fce0003f65270 */
[----:B------:R-:W1:Y:S08]  /*2000*/  LDC.64 R6, c[0x0][0xb10] ;  /* 0x0002c400ff067b82 */ /* 0x000e700000000a00 */
[----:B------:R-:W2:Y:S08]  /*2010*/  LDC R16, c[0x0][0xb20] ;  /* 0x0002c800ff107b82 */ /* 0x000eb00000000800 */
[----:B------:R-:W3:Y:S01]  /*2020*/  LDC R18, c[0x0][0xb0c] ;  /* 0x0002c300ff127b82 */ /* 0x000ee20000000800 */
[----:B----4-:R-:W-:Y:S01]  /*2030*/  IMAD.HI.U32 R17, R0, R5, RZ ;  /* 0x0000000500117227 */ /* 0x010fe200078e00ff */
[----:B------:R-:W-:-:S03]  /*2040*/  ISETP.NE.AND P0, PT, R4, 0x1, PT ;  /* 0x000000010400780c */ /* 0x000fc60003f05270 */
[----:B------:R-:W-:-:S03]  /*2050*/  IMAD.HI.U32 R5, R11, R5, RZ ;  /* 0x000000050b057227 */ /* 0x000fc600078e00ff */
[----:B------:R-:W4:Y:S01]  /*2060*/  LDC.64 R2, c[0x0][0xb28] ;  /* 0x0002ca00ff027b82 */ /* 0x000f220000000a00 */
[----:B-1----:R-:W-:-:S04]  /*2070*/  IMAD.HI.U32 R20, R9, R6, RZ ;  /* 0x0000000609147227 */ /* 0x002fc800078e00ff */
[----:B------:R-:W-:Y:S01]  /*2080*/  IMAD.HI.U32 R22, R13, R6, RZ ;  /* 0x000000060d167227 */ /* 0x000fe200078e00ff */
[----:B------:R-:W-:Y:S02]  /*2090*/  SHF.R.U32.HI R20, RZ, R7, R20 ;  /* 0x00000007ff147219 */ /* 0x000fe40000011614 */
[-C--:B--2---:R-:W-:Y:S02]  /*20a0*/  SHF.R.U32.HI R17, RZ, R16.reuse, R17 ;  /* 0x00000010ff117219 */ /* 0x084fe40000011611 */
[----:B------:R-:W-:Y:S02]  /*20b0*/  SHF.R.U32.HI R16, RZ, R16, R5 ;  /* 0x00000010ff107219 */ /* 0x000fe40000011605 */
[----:B------:R-:W-:Y:S02]  /*20c0*/  SEL R17, R0, R17, !P0 ;  /* 0x0000001100117207 */ /* 0x000fe40004000000 */
[----:B------:R-:W-:Y:S02]  /*20d0*/  SHF.R.U32.HI R22, RZ, R7, R22 ;  /* 0x00000007ff167219 */ /* 0x000fe40000011616 */
[----:B---3--:R-:W-:-:S02]  /*20e0*/  ISETP.NE.AND P1, PT, R18, 0x1, PT ;  /* 0x000000011200780c */ /* 0x008fc40003f25270 */
[----:B------:R-:W-:Y:S02]  /*20f0*/  SEL R5, R11, R16, !P0 ;  /* 0x000000100b057207 */ /* 0x000fe40004000000 */
[----:B------:R-:W-:Y:S02]  /*2100*/  SEL R19, R9, R20, !P1 ;  /* 0x0000001409137207 */ /* 0x000fe40004800000 */
[----:B------:R-:W-:Y:S01]  /*2110*/  SEL R7, R13, R22, !P1 ;  /* 0x000000160d077207 */ /* 0x000fe20004800000 */
[----:B----4-:R-:W-:-:S04]  /*2120*/  IMAD.HI.U32 R20, R17, R2, RZ ;  /* 0x0000000211147227 */ /* 0x010fc800078e00ff */
[----:B------:R-:W-:Y:S01]  /*2130*/  IMAD.HI.U32 R6, R19, R2, RZ ;  /* 0x0000000213067227 */ /* 0x000fe200078e00ff */
[----:B------:R-:W-:-:S04]  /*2140*/  @P3 SHF.R.U32.HI R17, RZ, R3, R20 ;  /* 0x00000003ff113219 */ /* 0x000fc80000011614 */
        /* <DEDUP_REMOVED lines=8> */
[----:B------:R-:W-:-:S04]  /*21d0*/  @!P0 IMAD.HI.U32 R16, R7, R2, RZ ;  /* 0x0000000207108227 */ /* 0x000fc800078e00ff */
[----:B------:R-:W-:Y:S01]  /*21e0*/  IMAD.MOV R2, RZ, RZ, -R6 ;  /* 0x000000ffff027224 */ /* 0x000fe200078e0a06 */
[----:B------:R-:W-:-:S03]  /*21f0*/  @!P0 SHF.R.U32.HI R16, RZ, R3, R16 ;  /* 0x00000003ff108219 */ /* 0x000fc60000011610 */
[----:B------:R-:W-:Y:S01]  /*2200*/  IMAD R2, R40, R2, R5 ;  /* 0x0000000228027224 */ /* 0x000fe200078e0205 */
[----:B------:R-:W-:Y:S02]  /*2210*/  @!P0 SEL R3, R7, R16, !P3 ;  /* 0x0000001007038207 */ /* 0x000fe40005800000 */
[----:B------:R-:W-:-:S03]  /*2220*/  IADD3 R16, PT, PT, -R5, RZ, RZ ;  /* 0x000000ff05107210 */ /* 0x000fc60007ffe1ff */
[--C-:B------:R-:W-:Y:S02]  /*2230*/  @!P0 IMAD.IADD R6, R6, 0x1, -R3.reuse ;  /* 0x0000000106068824 */ /* 0x100fe400078e0a03 */
[----:B------:R-:W-:Y:S01]  /*2240*/  @!P0 IMAD R3, R2, R19, R3 ;  /* 0x0000001302038224 */ /* 0x000fe200078e0203 */
[----:B------:R-:W-:Y:S01]  /*2250*/  IADD3 R2, PT, PT, -R7, RZ, RZ ;  /* 0x000000ff07027210 */ /* 0x000fe20007ffe1ff */
[----:B------:R-:W-:Y:S02]  /*2260*/  @!P0 IMAD R5, R40, R6, R7 ;  /* 0x0000000628058224 */ /* 0x000fe400078e0207 */
[----:B------:R-:W-:Y:S02]  /*2270*/  IMAD R11, R4, R16, R11 ;  /* 0x00000010040b7224 */ /* 0x000fe400078e020b */
[----:B------:R-:W-:Y:S02]  /*2280*/  @!P0 IMAD.MOV.U32 R7, RZ, RZ, R3 ;  /* 0x000000ffff078224 */ /* 0x000fe400078e0003 */
[----:B------:R-:W-:-:S02]  /*2290*/  IMAD R2, R18, R2, R13 ;  /* 0x0000000212027224 */ /* 0x000fc400078e020d */
[----:B------:R-:W-:Y:S02]  /*22a0*/  IMAD R11, R5, R4, R11 ;  /* 0x00000004050b7224 */ /* 0x000fe400078e020b */
[----:B------:R-:W-:Y:S02]  /*22b0*/  IMAD R13, R7, R18, R2 ;  /* 0x00000012070d7224 */ /* 0x000fe400078e0202 */
.L_x_34:
[----:B------:R-:W1:Y:S02]  /*22c0*/  LDCU UR8, c[0x0][0xb30] ;  /* 0x00016600ff0877ac */ /* 0x000e640008000800 */
[----:B-1----:R-:W-:-:S09]  /*22d0*/  UISETP.NE.AND UP0, UPT, UR8, 0x1, UPT ;  /* 0x000000010800788c */ /* 0x002fd2000bf05270 */
[----:B------:R-:W-:Y:S05]  /*22e0*/  BRA.U UP0, `(.L_x_35) ;  /* 0x0000000100407547 */ /* 0x000fea000b800000 */
[----:B------:R-:W1:Y:S08]  /*22f0*/  LDC.64 R4, c[0x0][0xb10] ;  /* 0x0002c400ff047b82 */ /* 0x000e700000000a00 */
[----:B------:R-:W2:Y:S08]  /*2300*/  LDC.64 R2, c[0x0][0xb18] ;  /* 0x0002c600ff027b82 */ /* 0x000eb00000000a00 */
[----:B------:R-:W3:Y:S08]  /*2310*/  LDC R6, c[0x0][0xb20] ;  /* 0x0002c800ff067b82 */ /* 0x000ef00000000800 */
[----:B------:R-:W4:Y:S01]  /*2320*/  LDC R16, c[0x0][0xb0c] ;  /* 0x0002c300ff107b82 */ /* 0x000f220000000800 */
[----:B-1----:R-:W-:-:S05]  /*2330*/  IMAD.HI.U32 R4, R13, R4, RZ ;  /* 0x000000040d047227 */ /* 0x002fca00078e00ff */
[----:B------:R-:W-:Y:S01]  /*2340*/  SHF.R.U32.HI R4, RZ, R5, R4 ;  /* 0x00000005ff047219 */ /* 0x000fe20000011604 */
[----:B--2---:R-:W-:Y:S01]  /*2350*/  IMAD.HI.U32 R3, R11, R3, RZ ;  /* 0x000000030b037227 */ /* 0x004fe200078e00ff */
[----:B------:R-:W-:-:S04]  /*2360*/  ISETP.NE.AND P0, PT, R2, 0x1, PT ;  /* 0x000000010200780c */ /* 0x000fc80003f05270 */
[----:B---3--:R-:W-:-:S04]  /*2370*/  SHF.R.U32.HI R6, RZ, R6, R3 ;  /* 0x00000006ff067219 */ /* 0x008fc80000011603 */
[----:B------:R-:W-:Y:S02]  /*2380*/  SEL R3, R11, R6, !P0 ;  /* 0x000000060b037207 */ /* 0x000fe40004000000 */
[----:B----4-:R-:W-:-:S04]  /*2390*/  ISETP.NE.AND P1, PT, R16, 0x1, PT ;  /* 0x000000011000780c */ /* 0x010fc80003f25270 */
[----:B------:R-:W-:-:S05]  /*23a0*/  SEL R4, R13, R4, !P1 ;  /* 0x000000040d047207 */ /* 0x000fca0004800000 */
[----:B------:R-:W-:Y:S02]  /*23b0*/  IMAD.IADD R5, R3, 0x1, -R4 ;  /* 0x0000000103057824 */ /* 0x000fe400078e0a04 */
[----:B------:R-:W-:Y:S02]  /*23c0*/  IMAD.IADD R3, R4, 0x1, -R3 ;  /* 0x0000000104037824 */ /* 0x000fe400078e0a03 */
[----:B------:R-:W-:Y:S02]  /*23d0*/  IMAD R13, R5, R16, R13 ;  /* 0x00000010050d7224 */ /* 0x000fe400078e020d */
[----:B------:R-:W-:-:S07]  /*23e0*/  IMAD R11, R3, R2, R11 ;  /* 0x00000002030b7224 */ /* 0x000fce00078e020b */
.L_x_35:
[----:B------:R-:W-:Y:S01]  /*23f0*/  VIADD R14, R14, 0x1 ;  /* 0x000000010e0e7836 */ /* 0x000fe20000000000 */
[----:B------:R-:W-:Y:S01]  /*2400*/  PLOP3.LUT P1, PT, PT, PT, PT, 0x80, 0x8 ;  /* 0x000000000008781c */ /* 0x000fe20003f2f070 */
[----:B------:R-:W-:Y:S02]  /*2410*/  IMAD.IADD R21, R13, 0x1, R96 ;  /* 0x000000010d157824 */ /* 0x000fe400078e0260 */
[----:B------:R-:W-:Y:S01]  /*2420*/  IMAD.IADD R20, R11, 0x1, R94 ;  /* 0x000000010b147824 */ /* 0x000fe200078e025e */
[----:B------:R-:W-:-:S04]  /*2430*/  ISETP.NE.AND P0, PT, R14, 0x2, PT ;  /* 0x000000020e00780c */ /* 0x000fc80003f05270 */
[----:B------:R-:W-:Y:S02]  /*2440*/  SEL R3, RZ, 0x1, P0 ;  /* 0x00000001ff037807 */ /* 0x000fe40000000000 */
[----:B------:R-:W-:Y:S02]  /*2450*/  SEL R14, R14, RZ, P0 ;  /* 0x000000ff0e0e7207 */ /* 0x000fe40000000000 */
[----:B------:R-:W-:Y:S01]  /*2460*/  LOP3.LUT R12, R12, R3, RZ, 0x3c, !PT ;  /* 0x000000030c0c7212 */ /* 0x000fe200078e3cff */
[----:B------:R-:W-:Y:S06]  /*2470*/  @P2 BRA `(.L_x_36) ;  /* 0xfffffff000982947 */ /* 0x000fec000383ffff */
[----:B------:R-:W-:Y:S01]  /*2480*/  UIADD3 UR4, UPT, UPT, UR4, 0x88, URZ ;  /* 0x0000008804047890 */ /* 0x000fe2000fffe0ff */
[----:B------:R-:W-:-:S03]  /*2490*/  SHF.L.U32 R3, R15, 0x1f, RZ ;  /* 0x0000001f0f037819 */ /* 0x000fc600000006ff */
[----:B------:R-:W-:-:S09]  /*24a0*/  ULEA UR5, UR6, UR4, 0x3 ;  /* 0x0000000406057291 */ /* 0x000fd2000f8e18ff */
[----:B------:R-:W1:Y:S02]  /*24b0*/  SYNCS.PHASECHK.TRANS64.TRYWAIT P0, [UR5], R3 ;  /* 0x00000003ff0075a7 */ /* 0x000e640008001105 */
[----:B-1----:R-:W-:Y:S05]  /*24c0*/  @!P0 BRA `(.L_x_37) ;  /* 0x0000005400988947 */ /* 0x002fea0003800000 */
.L_x_124:
[----:B------:R-:W-:-:S04]  /*24d0*/  UIADD3 UR6, UPT, UPT, UR6, 0x1, URZ ;  /* 0x0000000106067890 */ /* 0x000fc8000fffe0ff */
[----:B------:R-:W-:-:S04]  /*24e0*/  UISETP.NE.AND UP0, UPT, UR6, 0x11, UPT ;  /* 0x000000110600788c */ /* 0x000fc8000bf05270 */
[----:B------:R-:W-:Y:S02]  /*24f0*/  USEL UR7, URZ, 0x1, UP0 ;  /* 0x00000001ff077887 */ /* 0x000fe40008000000 */
[----:B------:R-:W-:-:S04]  /*2500*/  USEL UR6, UR6, URZ, UP0 ;  /* 0x000000ff06067287 */ /* 0x000fc80008000000 */
[----:B------:R-:W-:Y:S01]  /*2510*/  ULEA UR5, UR6, UR4, 0x3 ;  /* 0x0000000406057291 */ /* 0x000fe2000f8e18ff */
[----:B------:R-:W-:-:S04]  /*2520*/  LOP3.LUT R2, R15, UR7, RZ, 0x3c, !PT ;  /* 0x000000070f027c12 */ /* 0x000fc8000f8e3cff */
[----:B-1----:R-:W-:-:S04]  /*2530*/  SHF.L.U32 R3, R2, 0x1f, RZ ;  /* 0x0000001f02037819 */ /* 0x002fc800000006ff */
[----:B------:R-:W1:Y:S02]  /*2540*/  SYNCS.PHASECHK.TRANS64.TRYWAIT P0, [UR5], R3 ;  /* 0x00000003ff0075a7 */ /* 0x000e640008001105 */
[----:B-1----:R-:W-:Y:S05]  /*2550*/  @!P0 BRA `(.L_x_38) ;  /* 0x00000054008c8947 */ /* 0x002fea0003800000 */
.L_x_126:
        /* <DEDUP_REMOVED lines=9> */
.L_x_128:
        /* <DEDUP_REMOVED lines=9> */
.L_x_130:
        /* <DEDUP_REMOVED lines=9> */
.L_x_132:
        /* <DEDUP_REMOVED lines=9> */
.L_x_134:
        /* <DEDUP_REMOVED lines=9> */
.L_x_136:
        /* <DEDUP_REMOVED lines=9> */
.L_x_138:
        /* <DEDUP_REMOVED lines=9> */
.L_x_140:
        /* <DEDUP_REMOVED lines=9> */
.L_x_142:
        /* <DEDUP_REMOVED lines=9> */
.L_x_144:
        /* <DEDUP_REMOVED lines=9> */
.L_x_146:
        /* <DEDUP_REMOVED lines=9> */
.L_x_148:
        /* <DEDUP_REMOVED lines=9> */
.L_x_150:
        /* <DEDUP_REMOVED lines=9> */
.L_x_152:
        /* <DEDUP_REMOVED lines=9> */
.L_x_154:
[----:B------:R-:W-:-:S04]  /*2d40*/  UIADD3 UR6, UPT, UPT, UR6, 0x1, URZ ;  /* 0x0000000106067890 */ /* 0x000fc8000fffe0ff */
[----:B------:R-:W-:-:S04]  /*2d50*/  UISETP.NE.AND UP0, UPT, UR6, 0x11, UPT ;  /* 0x000000110600788c */ /* 0x000fc8000bf05270 */
[----:B------:R-:W-:Y:S02]  /*2d60*/  USEL UR5, URZ, 0x1, UP0 ;  /* 0x00000001ff057887 */ /* 0x000fe40008000000 */
[----:B------:R-:W-:-:S04]  /*2d70*/  USEL UR6, UR6, URZ, UP0 ;  /* 0x000000ff06067287 */ /* 0x000fc80008000000 */
[----:B------:R-:W-:Y:S01]  /*2d80*/  ULEA UR6, UR6, UR4, 0x3 ;  /* 0x0000000406067291 */ /* 0x000fe2000f8e18ff */
[----:B-1----:R-:W-:-:S04]  /*2d90*/  LOP3.LUT R3, R2, UR5, RZ, 0x3c, !PT ;  /* 0x0000000502037c12 */ /* 0x002fc8000f8e3cff */
[----:B------:R-:W-:Y:S01]  /*2da0*/  SHF.L.U32 R3, R3, 0x1f, RZ ;  /* 0x0000001f03037819 */ /* 0x000fe200000006ff */
[----:B----4-:R-:W-:-:S07]  /*2db0*/  IMAD.U32 R0, RZ, RZ, UR6 ;  /* 0x00000006ff007e24 */ /* 0x010fce000f8e00ff */
.L_x_53:
[----:B-1----:R1:W2:Y:S02]  /*2dc0*/  SYNCS.PHASECHK.TRANS64.TRYWAIT P0, [R0+URZ], R3 ;  /* 0x00000003000075a7 */ /* 0x0022a400080011ff */
[----:B--2---:R-:W-:Y:S05]  /*2dd0*/  @!P0 NANOSLEEP.SYNCS 0x989680 ;  /* 0x009896800000895d */ /* 0x004fea0003900000 */
[----:B------:R-:W2:Y:S02]  /*2de0*/  @!P0 SYNCS.PHASECHK.TRANS64 P0, [R0+URZ], R3 ;  /* 0x00000003000085a7 */ /* 0x000ea400080010ff */
[----:B--2---:R-:W-:Y:S05]  /*2df0*/  @P0 EXIT ;  /* 0x000000000000094d */ /* 0x004fea0003800000 */
[----:B------:R-:W-:Y:S05]  /*2e00*/  BRA `(.L_x_53) ;  /* 0xfffffffc00ec7947 */ /* 0x000fea000383ffff */
.L_x_18:
[----:B------:R-:W-:-:S04]  /*2e10*/  UISETP.NE.AND UP1, UPT, UR37, URZ, UPT ;  /* 0x000000ff2500728c */ /* 0x000fc8000bf25270 */
[----:B------:R-:W-:-:S09]  /*2e20*/  UISETP.NE.OR UP1, UPT, UR8, 0x1, UP1 ;  /* 0x000000010800788c */ /* 0x000fd20008f25670 */
[----:B------:R-:W-:Y:S05]  /*2e30*/  BRA.U UP1, `(.L_x_54) ;  /* 0x0000000501487547 */ /* 0x000fea000b800000 */
[----:B------:R-:W-:Y:S01]  /*2e40*/  ISETP.NE.AND P2, PT, R2, RZ, PT ;  /* 0x000000ff0200720c */ /* 0x000fe20003f45270 */
[----:B------:R-:W-:Y:S01]  /*2e50*/  IMAD.MOV.U32 R12, RZ, RZ, 0x1 ;  /* 0x00000001ff0c7424 */ /* 0x000fe200078e00ff */
[----:B------:R-:W-:Y:S02]  /*2e60*/  CS2R R10, SRZ ;  /* 0x00000000000a7805 */ /* 0x000fe4000001ff00 */
[----:B------:R-:W-:Y:S01]  /*2e70*/  CS2R R8, SRZ ;  /* 0x0000000000087805 */ /* 0x000fe2000001ff00 */
[----:B------:R-:W-:Y:S01]  /*2e80*/  UMOV UR4, 0x400 ;  /* 0x0000040000047882 */ /* 0x000fe20000000000 */
[----:B------:R-:W-:Y:S01]  /*2e90*/  UMOV UR6, URZ ;  /* 0x000000ff00067c82 */ /* 0x000fe20008000000 */
[----:B------:R-:W-:-:S12]  /*2ea0*/  ULEA UR37, UR37, UR4, 0x18 ;  /* 0x0000000425257291 */ /* 0x000fd8000f8ec0ff */
.L_x_58:
[----:B------:R-:W-:Y:S02]  /*2eb0*/  LEA R0, R8, UR37, 0x3 ;  /* 0x0000002508007c11 */ /* 0x000fe4000f8e18ff */
[----:B------:R-:W-:-:S03]  /*2ec0*/  SHF.L.U32 R5, R9, 0x1f, RZ ;  /* 0x0000001f09057819 */ /* 0x000fc600000006ff */
[----:B------:R-:W-:Y:S01]  /*2ed0*/  VIADD R4, R0, 0x1b0 ;  /* 0x000001b000047836 */ /* 0x000fe20000000000 */
[----:B------:R-:W1:Y:S02]  /*2ee0*/  SYNCS.PHASECHK.TRANS64.TRYWAIT P0, [R0+URZ+0x1a0], R5 ;  /* 0x0001a005000075a7 */ /* 0x000e6400080011ff */
[----:B-1----:R-:W-:Y:S05]  /*2ef0*/  @!P0 BRA `(.L_x_55) ;  /* 0x00000050008c8947 */ /* 0x002fea0003800000 */
.L_x_155:
[----:B------:R-:W-:Y:S01]  /*2f00*/  ULEA UR5, UR6, UR37, 0x3 ;  /* 0x0000002506057291 */ /* 0x000fe2000f8e18ff */
[----:B------:R-:W-:Y:S02]  /*2f10*/  PRMT R4, RZ, 0x654, R4 ;  /* 0x00000654ff047816 */ /* 0x000fe40000000004 */
[----:B-1----:R-:W-:Y:S01]  /*2f20*/  SHF.L.U32 R5, R12, 0x1f, RZ ;  /* 0x0000001f0c057819 */ /* 0x002fe200000006ff */
[----:B------:R-:W-:Y:S01]  /*2f30*/  UIADD3 UR4, UPT, UPT, UR5, 0x140, URZ ;  /* 0x0000014005047890 */ /* 0x000fe2000fffe0ff */
[----:B------:R1:W-:Y:S05]  /*2f40*/  SYNCS.ARRIVE.TRANS64.RED.A1T0 RZ, [R4+URZ], RZ ;  /* 0x000000ff04ff79a7 */ /* 0x0003ea00081004ff */
[----:B------:R-:W-:Y:S01]  /*2f50*/  IMAD.U32 R7, RZ, RZ, UR4 ;  /* 0x00000004ff077e24 */ /* 0x000fe2000f8e00ff */
[----:B------:R-:W2:Y:S04]  /*2f60*/  SYNCS.PHASECHK.TRANS64.TRYWAIT P0, [UR5+0x150], R5 ;  /* 0x00015005ff0075a7 */ /* 0x000ea80008001105 */
[----:B------:R-:W-:Y:S01]  /*2f70*/  PRMT R6, R2, 0x654, R7 ;  /* 0x0000065402067816 */ /* 0x000fe20000000007 */
[----:B-1----:R-:W-:Y:S01]  /*2f80*/  @!P2 IMAD.MOV.U32 R4, RZ, RZ, 0x10 ;  /* 0x00000010ff04a424 */ /* 0x002fe200078e00ff */
[----:B--2---:R-:W-:Y:S06]  /*2f90*/  @!P0 BRA `(.L_x_56) ;  /* 0x0000005000788947 */ /* 0x004fec0003800000 */
.L_x_157:
[----:B------:R-:W-:Y:S01]  /*2fa0*/  ULEA UR4, UR6, UR37, 0x4 ;  /* 0x0000002506047291 */ /* 0x000fe2000f8e20ff */
[----:B------:R-:W-:Y:S01]  /*2fb0*/  SEL R3, R6, R3, !P2 ;  /* 0x0000000306037207 */ /* 0x000fe20005000000 */
[----:B------:R-:W-:Y:S01]  /*2fc0*/  UIADD3 UR5, UPT, UPT, UR5, 0x140, URZ ;  /* 0x0000014005057890 */ /* 0x000fe2000fffe0ff */
[----:B-1----:R-:W-:Y:S01]  /*2fd0*/  LEA R0, R11, UR37, 0x3 ;  /* 0x000000250b007c11 */ /* 0x002fe2000f8e18ff */
[----:B------:R-:W-:Y:S01]  /*2fe0*/  UIADD3 UR4, UPT, UPT, UR4, 0x1d0, URZ ;  /* 0x000001d004047890 */ /* 0x000fe2000fffe0ff */
[----:B------:R-:W-:Y:S01]  /*2ff0*/  SHF.L.U32 R5, R10, 0x1f, RZ ;  /* 0x0000001f0a057819 */ /* 0x000fe200000006ff */
[----:B------:R1:W-:Y:S01]  /*3000*/  @!P2 SYNCS.ARRIVE.TRANS64.RED RZ, [R3+URZ], R4 ;  /* 0x0000000403ffa9a7 */ /* 0x0003e200080004ff */
[----:B------:R-:W-:Y:S01]  /*3010*/  UIADD3 UR6, UPT, UPT, UR6, 0x1, URZ ;  /* 0x0000000106067890 */ /* 0x000fe2000fffe0ff */
[----:B------:R-:W-:-:S03]  /*3020*/  VIADD R8, R8, 0x1 ;  /* 0x0000000108087836 */ /* 0x000fc60000000000 */
[----:B------:R-:W-:Y:S02]  /*3030*/  UISETP.NE.AND UP0, UPT, UR6, 0x2, UPT ;  /* 0x000000020600788c */ /* 0x000fe4000bf05270 */
[----:B------:R-:W-:Y:S06]  /*3040*/  UGETNEXTWORKID.BROADCAST [UR4], [UR5] ;  /* 0x00000000040073ca */ /* 0x000fec0008000100 */
[----:B------:R-:W-:Y:S01]  /*3050*/  USEL UR4, URZ, 0x1, UP0 ;  /* 0x00000001ff047887 */ /* 0x000fe20008000000 */
[----:B------:R-:W-:Y:S01]  /*3060*/  ISETP.NE.AND P0, PT, R8, 0x2, PT ;  /* 0x000000020800780c */ /* 0x000fe20003f05270 */
[----:B------:R-:W-:Y:S01]  /*3070*/  USEL UR6, UR6, URZ, UP0 ;  /* 0x000000ff06067287 */ /* 0x000fe20008000000 */
[----:B------:R-:W2:Y:S03]  /*3080*/  SYNCS.PHASECHK.TRANS64.TRYWAIT P1, [R0+URZ+0x140], R5 ;  /* 0x00014005000075a7 */ /* 0x000ea600080211ff */
[----:B------:R-:W-:Y:S01]  /*3090*/  LOP3.LUT R12, R12, UR4, RZ, 0x3c, !PT ;  /* 0x000000040c0c7c12 */ /* 0x000fe2000f8e3cff */
[----:B-12---:R-:W-:Y:S07]  /*30a0*/  @!P1 BRA `(.L_x_57) ;  /* 0x00000050004c9947 */ /* 0x006fee0003800000 */
.L_x_158:
[C---:B------:R-:W-:Y:S01]  /*30b0*/  LEA R4, R11.reuse, UR37, 0x4 ;  /* 0x000000250b047c11 */ /* 0x040fe2000f8e20ff */
[----:B-1----:R-:W-:Y:S01]  /*30c0*/  VIADD R0, R0, 0x150 ;  /* 0x0000015000007836 */ /* 0x002fe20000000000 */
[----:B------:R-:W-:Y:S01]  /*30d0*/  SEL R8, R8, RZ, P0 ;  /* 0x000000ff08087207 */ /* 0x000fe20000000000 */
[----:B------:R-:W-:-:S03]  /*30e0*/  VIADD R11, R11, 0x1 ;  /* 0x000000010b0b7836 */ /* 0x000fc60000000000 */
[----:B------:R-:W1:Y:S01]  /*30f0*/  LDS.128 R4, [R4+0x1d0] ;  /* 0x0001d00004047984 */ /* 0x000e620000000c00 */
[----:B------:R-:W-:Y:S02]  /*3100*/  PRMT R0, RZ, 0x654, R0 ;  /* 0x00000654ff007816 */ /* 0x000fe40000000000 */
[C---:B------:R-:W-:Y:S01]  /*3110*/  ISETP.NE.AND P1, PT, R11.reuse, 0x2, PT ;  /* 0x000000020b00780c */ /* 0x040fe20003f25270 */
[----:B------:R-:W-:Y:S01]  /*3120*/  @!PT LDS RZ, [RZ] ;  /* 0x00000000fffff984 */ /* 0x000fe20000000800 */
[----:B------:R-:W-:Y:S01]  /*3130*/  @!PT LDS RZ, [RZ] ;  /* 0x00000000fffff984 */ /* 0x000fe20000000800 */
[----:B------:R-:W-:Y:S01]  /*3140*/  @!PT LDS RZ, [RZ] ;  /* 0x00000000fffff984 */ /* 0x000fe20000000800 */
[----:B------:R-:W-:Y:S01]  /*3150*/  @!PT LDS RZ, [RZ] ;  /* 0x00000000fffff984 */ /* 0x000fe20000000800 */
[----:B------:R2:W-:Y:S06]  /*3160*/  MEMBAR.ALL.CTA ;  /* 0x0000000000007992 */ /* 0x0005ec0000008000 */
[----:B--2---:R-:W2:Y:S01]  /*3170*/  FENCE.VIEW.ASYNC.S ;  /* 0x00000000000073c6 */ /* 0x004ea20000000000 */
[----:B------:R-:W-:Y:S01]  /*3180*/  SEL R11, R11, RZ, P1 ;  /* 0x000000ff0b0b7207 */ /* 0x000fe20000800000 */
[----:B--2---:R2:W-:Y:S01]  /*3190*/  SYNCS.ARRIVE.TRANS64.RED.A1T0 RZ, [R0+URZ], RZ ;  /* 0x000000ff00ff79a7 */ /* 0x0045e200081004ff */
[----:B-1----:R-:W-:-:S02]  /*31a0*/  LOP3.LUT P3, RZ, R6, 0x1, RZ, 0xc0, !PT ;  /* 0x0000000106ff7812 */ /* 0x002fc4000786c0ff */
[----:B------:R-:W-:-:S04]  /*31b0*/  SEL R5, RZ, 0x1, P1 ;  /* 0x00000001ff057807 */ /* 0x000fc80000800000 */
[----:B------:R-:W-:Y:S02]  /*31c0*/  LOP3.LUT R10, R10, R5, RZ, 0x3c, !PT ;  /* 0x000000050a0a7212 */ /* 0x000fe400078e3cff */
[----:B--2---:R-:W-:-:S04]  /*31d0*/  SEL R0, RZ, 0x1, P0 ;  /* 0x00000001ff007807 */ /* 0x004fc80000000000 */
[----:B------:R-:W-:Y:S01]  /*31e0*/  LOP3.LUT R9, R9, R0, RZ, 0x3c, !PT ;  /* 0x0000000009097212 */ /* 0x000fe200078e3cff */
[----:B------:R-:W-:Y:S06]  /*31f0*/  @P3 BRA `(.L_x_58) ;  /* 0xfffffffc002c3947 */ /* 0x000fec000383ffff */
[----:B------:R-:W-:Y:S01]  /*3200*/  ULEA UR5, UR6, UR37, 0x3 ;  /* 0x0000002506057291 */ /* 0x000fe2000f8e18ff */
[----:B------:R-:W-:-:S08]  /*3210*/  SHF.L.U32 R3, R12, 0x1f, RZ ;  /* 0x0000001f0c037819 */ /* 0x000fd000000006ff */
[----:B------:R-:W1:Y:S02]  /*3220*/  SYNCS.PHASECHK.TRANS64 P0, [UR5+0x150], R3 ;  /* 0x00015003ff0075a7 */ /* 0x000e640008001005 */
[----:B-1----:R-:W-:Y:S05]  /*3230*/  @P0 BRA `(.L_x_59) ;  /* 0x0000000000080947 */ /* 0x002fea0003800000 */
[----:B------:R-:W1:Y:S02]  /*3240*/  SYNCS.PHASECHK.TRANS64.TRYWAIT P0, [UR5+0x150], R3 ;  /* 0x00015003ff0075a7 */ /* 0x000e640008001105 */
[----:B-1----:R-:W-:Y:S05]  /*3250*/  @!P0 BRA `(.L_x_60) ;  /* 0x0000004c00f48947 */ /* 0x002fea0003800000 */
.L_x_59:
[----:B------:R-:W-:-:S04]  /*3260*/  UIADD3 UR4, UPT, UPT, UR6, 0x1, URZ ;  /* 0x0000000106047890 */ /* 0x000fc8000fffe0ff */
[----:B------:R-:W-:-:S04]  /*3270*/  UISETP.NE.AND UP0, UPT, UR4, 0x2, UPT ;  /* 0x000000020400788c */ /* 0x000fc8000bf05270 */
[----:B------:R-:W-:Y:S02]  /*3280*/  USEL UR7, URZ, 0x1, UP0 ;  /* 0x00000001ff077887 */ /* 0x000fe40008000000 */
[----:B------:R-:W-:-:S04]  /*3290*/  USEL UR4, UR4, URZ, UP0 ;  /* 0x000000ff04047287 */ /* 0x000fc80008000000 */
[----:B------:R-:W-:Y:S01]  /*32a0*/  ULEA UR4, UR4, UR37, 0x3 ;  /* 0x0000002504047291 */ /* 0x000fe2000f8e18ff */
[----:B-1----:R-:W-:-:S04]  /*32b0*/  LOP3.LUT R3, R12, UR7, RZ, 0x3c, !PT ;  /* 0x000000070c037c12 */ /* 0x002fc8000f8e3cff */
[----:B------:R-:W-:-:S04]  /*32c0*/  SHF.L.U32 R0, R3, 0x1f, RZ ;  /* 0x0000001f03007819 */ /* 0x000fc800000006ff */
[----:B------:R-:W1:Y:S02]  /*32d0*/  SYNCS.PHASECHK.TRANS64 P0, [UR4+0x150], R0 ;  /* 0x00015000ff0075a7 */ /* 0x000e640008001004 */
[----:B-1----:R-:W-:Y:S05]  /*32e0*/  @P0 EXIT ;  /* 0x000000000000094d */ /* 0x002fea0003800000 */
[----:B------:R-:W-:Y:S02]  /*32f0*/  SHF.L.U32 R3, R3, 0x1f, RZ ;  /* 0x0000001f03037819 */ /* 0x000fe400000006ff */
[----:B------:R-:W-:-:S07]  /*3300*/  MOV R0, UR4 ;  /* 0x0000000400007c02 */ /* 0x000fce0008000f00 */
.L_x_61:
[----:B-1----:R1:W2:Y:S02]  /*3310*/  SYNCS.PHASECHK.TRANS64.TRYWAIT P0, [R0+URZ+0x150], R3 ;  /* 0x00015003000075a7 */ /* 0x0022a400080011ff */
[----:B--2---:R-:W-:Y:S05]  /*3320*/  @!P0 NANOSLEEP.SYNCS 0x989680 ;  /* 0x009896800000895d */ /* 0x004fea0003900000 */
[----:B------:R-:W2:Y:S02]  /*3330*/  @!P0 SYNCS.PHASECHK.TRANS64 P0, [R0+URZ+0x150], R3 ;  /* 0x00015003000085a7 */ /* 0x000ea400080010ff */
[----:B--2---:R-:W-:Y:S05]  /*3340*/  @P0 EXIT ;  /* 0x000000000000094d */ /* 0x004fea0003800000 */
[----:B------:R-:W-:Y:S05]  /*3350*/  BRA `(.L_x_61) ;  /* 0xfffffffc00ec7947 */ /* 0x000fea000383ffff */
.L_x_54:
[----:B------:R-:W-:-:S09]  /*3360*/  UISETP.NE.AND UP1, UPT, UR8, URZ, UPT ;  /* 0x000000ff0800728c */ /* 0x000fd2000bf25270 */
[----:B------:R-:W-:Y:S05]  /*3370*/  BRA.U UP1, `(.L_x_62) ;  /* 0x0000000d01907547 */ /* 0x000fea000b800000 */
[----:B------:R-:W-:Y:S01]  /*3380*/  UMOV UR4, 0x40 ;  /* 0x0000004000047882 */ /* 0x000fe20000000000 */
[----:B------:R-:W-:Y:S01]  /*3390*/  NOP ;  /* 0x0000000000007918 */ /* 0x000fe20000000000 */
[----:B------:R-:W-:Y:S01]  /*33a0*/  ULEA UR4, UR37, UR4, 0x18 ;  /* 0x0000000425047291 */ /* 0x000fe2000f8ec0ff */
[----:B------:R-:W-:Y:S02]  /*33b0*/  UMOV UR5, 0x400 ;  /* 0x0000040000057882 */ /* 0x000fe40000000000 */
[----:B------:R-:W-:-:S06]  /*33c0*/  ULEA UR37, UR37, UR5, 0x18 ;  /* 0x0000000525257291 */ /* 0x000fcc000f8ec0ff */
[----:B------:R-:W1:Y:S02]  /*33d0*/  LDS.U8 R0, [UR4+0x1c] ;  /* 0x00001c04ff007984 */ /* 0x000e640008000000 */
[----:B-1----:R-:W-:-:S13]  /*33e0*/  ISETP.NE.AND P0, PT, R0, RZ, PT ;  /* 0x000000ff0000720c */ /* 0x002fda0003f05270 */
[----:B------:R-:W-:Y:S05]  /*33f0*/  @P0 BRA `(.L_x_63) ;  /* 0x0000000000580947 */ /* 0x000fea0003800000 */
[----:B------:R-:W-:-:S13]  /*3400*/  ELECT P0, URZ, PT ;  /* 0x0000000000ff782f */ /* 0x000fda0003800000 */
[----:B------:R-:W-:Y:S05]  /*3410*/  @!P0 BRA `(.L_x_64) ;  /* 0x0000000000608947 */ /* 0x000fea0003800000 */
[----:B------:R-:W-:Y:S01]  /*3420*/  UMOV UR5, 0x10 ;  /* 0x0000001000057882 */ /* 0x000fe20000000000 */
[----:B------:R-:W-:Y:S01]  /*3430*/  HFMA2 R0, -RZ, RZ, 0, 5.9604644775390625e-08 ;  /* 0x00000001ff007431 */ /* 0x000fe200000001ff */
[----:B------:R-:W-:-:S03]  /*3440*/  MOV R2, 0xffff ;  /* 0x0000ffff00027802 */ /* 0x000fc60000000f00 */
[----:B------:R-:W-:Y:S04]  /*3450*/  DEPBAR.LE SB1, 0x36 ;  /* 0x00009d800000791a */ /* 0x000fe80000000000 */
[----:B------:R-:W1:Y:S02]  /*3460*/  UTCATOMSWS.FIND_AND_SET.ALIGN UP0, UR5, UR5 ;  /* 0x00000005000575e3 */ /* 0x000e640008000800 */
[----:B-1----:R-:W-:Y:S01]  /*3470*/  MOV R3, UR5 ;  /* 0x0000000500037c02 */ /* 0x002fe20008000f00 */
[----:B------:R-:W-:Y:S06]  /*3480*/  BRA.U UP0, `(.L_x_65) ;  /* 0x0000000100187547 */ /* 0x000fec000b800000 */
.L_x_66:
[----:B------:R-:W-:Y:S05]  /*3490*/  NANOSLEEP 0x64 ;  /* 0x000000640000795d */ /* 0x000fea0003800000 */
[----:B------:R-:W-:-:S05]  /*34a0*/  UMOV UR5, 0x10 ;  /* 0x0000001000057882 */ /* 0x000fca0000000000 */
[----:B------:R-:W-:Y:S04]  /*34b0*/  DEPBAR.LE SB1, 0x36 ;  /* 0x00009d800000791a */ /* 0x000fe80000000000 */
[----:B------:R-:W1:Y:S02]  /*34c0*/  UTCATOMSWS.FIND_AND_SET.ALIGN UP0, UR5, UR5 ;  /* 0x00000005000575e3 */ /* 0x000e640008000800 */
[----:B-1----:R-:W-:Y:S01]  /*34d0*/  MOV R3, UR5 ;  /* 0x0000000500037c02 */ /* 0x002fe20008000f00 */
[----:B------:R-:W-:Y:S05]  /*34e0*/  BRA.U !UP0, `(.L_x_66) ;  /* 0xfffffffd08e87547 */ /* 0x000fea000b83ffff */
.L_x_65:
[-C--:B------:R-:W-:Y:S02]  /*34f0*/  SHF.L.U32 R2, R2, R3.reuse, RZ ;  /* 0x0000000302027219 */ /* 0x080fe400000006ff */
[----:B------:R-:W-:Y:S01]  /*3500*/  SHF.L.U32 R0, R0, R3, RZ ;  /* 0x0000000300007219 */ /* 0x000fe200000006ff */
[----:B------:R-:W-:Y:S02]  /*3510*/  IMAD.SHL.U32 R3, R3, 0x20, RZ ;  /* 0x0000002003037824 */ /* 0x000fe400078e00ff */
[----:B------:R1:W-:Y:S04]  /*3520*/  ATOMS.OR RZ, [UR4+0x14], R2 ;  /* 0x00001402ffff798c */ /* 0x0003e8000b000004 */
[----:B------:R1:W-:Y:S04]  /*3530*/  ATOMS.OR RZ, [UR4+0x18], R0 ;  /* 0x00001800ffff798c */ /* 0x0003e8000b000004 */
[----:B------:R1:W-:Y:S01]  /*3540*/  STS [UR37+0x1f0], R3 ;  /* 0x0001f003ff007988 */ /* 0x0003e20008000825 */
[----:B------:R-:W-:Y:S05]  /*3550*/  BRA `(.L_x_64) ;  /* 0x0000000000107947 */ /* 0x000fea0003800000 */
.L_x_63:
[----:B------:R-:W-:Y:S02]  /*3560*/  MOV R0, 0xffffffff ;  /* 0xffffffff00007802 */ /* 0x000fe40000000f00 */
[----:B------:R-:W-:-:S03]  /*3570*/  MOV R2, 0x35a0 ;  /* 0x000035a000027802 */ /* 0x000fc60000000f00 */
[----:B------:R1:W-:Y:S04]  /*3580*/  STS [UR37+0x1f0], R0 ;  /* 0x0001f000ff007988 */ /* 0x0003e80008000825 */
[----:B-1-3-5:R-:W-:Y:S05]  /*3590*/  CALL.REL.NOINC `($__internal_1_$__cuda_sm10x_tcgen05_guardrail_trap_phase_invalid_during_alloc) ;  /* 0x0000005000b07944 */ /* 0x02afea0003c00000 */
.L_x_64:
[----:B------:R-:W-:Y:S05]  /*35a0*/  WARPSYNC.ALL ;  /* 0x0000000000007948 */ /* 0x000fea0003800000 */
[----:B------:R-:W2:Y:S01]  /*35b0*/  S2UR UR6, SR_CgaCtaId ;  /* 0x00000000000679c3 */ /* 0x000ea20000008800 */
[----:B------:R-:W-:Y:S01]  /*35c0*/  UMOV UR4, 0x400 ;  /* 0x0000040000047882 */ /* 0x000fe20000000000 */
[----:B------:R-:W-:-:S06]  /*35d0*/  NOP ;  /* 0x0000000000007918 */ /* 0x000fcc0000000000 */
[----:B------:R-:W-:Y:S06]  /*35e0*/  BAR.ARV 0x6, 0xa0 ;  /* 0x0182800000007b1d */ /* 0x000fec0000002000 */
[----:B------:R-:W4:Y:S01]  /*35f0*/  LDCU UR7, c[0x0][0x38c] ;  /* 0x00007180ff0777ac */ /* 0x000f220008000800 */
[----:B------:R-:W-:Y:S01]  /*3600*/  IMAD.MOV.U32 R11, RZ, RZ, 0x1 ;  /* 0x00000001ff0b7424 */ /* 0x000fe200078e00ff */
[----:B------:R-:W-:Y:S01]  /*3610*/  CS2R R8, SRZ ;  /* 0x0000000000087805 */ /* 0x000fe2000001ff00 */
[----:B------:R-:W-:Y:S01]  /*3620*/  IMAD.MOV.U32 R10, RZ, RZ, RZ ;  /* 0x000000ffff0a7224 */ /* 0x000fe200078e00ff */
[----:B------:R-:W-:Y:S01]  /*3630*/  UMOV UR17, URZ ;  /* 0x000000ff00117c82 */ /* 0x000fe20008000000 */
[----:B------:R-:W-:Y:S01]  /*3640*/  UMOV UR16, URZ ;  /* 0x000000ff00107c82 */ /* 0x000fe20008000000 */
[----:B------:R-:W-:Y:S01]  /*3650*/  UMOV UR22, 0x0 ;  /* 0x0000000000167882 */ /* 0x000fe20000000000 */
[----:B------:R-:W-:Y:S01]  /*3660*/  UMOV UR23, 0x4210010 ;  /* 0x0421001000177882 */ /* 0x000fe20000000000 */
[----:B------:R-:W-:Y:S01]  /*3670*/  UMOV UR20, 0x0 ;  /* 0x0000000000147882 */ /* 0x000fe20000000000 */
[----:B------:R-:W-:Y:S01]  /*3680*/  UMOV UR21, 0x4210010 ;  /* 0x0421001000157882 */ /* 0x000fe20000000000 */
[----:B--2---:R-:W-:Y:S01]  /*3690*/  ULEA UR6, UR6, UR4, 0x18 ;  /* 0x0000000406067291 */ /* 0x004fe2000f8ec0ff */
[----:B------:R-:W2:Y:S03]  /*36a0*/  LDCU UR4, c[0x0][0x38c] ;  /* 0x00007180ff0477ac */ /* 0x000ea60008000800 */
[----:B------:R-:W-:-:S02]  /*36b0*/  UIADD3 UR11, UPT, UPT, UR6, 0x4400, URZ ;  /* 0x00004400060b7890 */ /* 0x000fc4000fffe0ff */
[----:B----4-:R-:W-:-:S03]  /*36c0*/  UIADD3 UR7, UPT, UPT, UR7, 0x3f, URZ ;  /* 0x0000003f07077890 */ /* 0x010fc6000fffe0ff */
[----:B-1----:R-:W1:Y:S01]  /*36d0*/  LDS R0, [UR6+0x1f0] ;  /* 0x0001f006ff007984 */ /* 0x002e620008000800 */
[----:B------:R-:W-:Y:S02]  /*36e0*/  UIADD3 UR18, UPT, UPT, UR6, 0x15400, URZ ;  /* 0x0001540006127890 */ /* 0x000fe4000fffe0ff */
[----:B------:R-:W-:Y:S02]  /*36f0*/  USHF.R.S32.HI UR5, URZ, 0x1f, UR7 ;  /* 0x0000001fff057899 */ /* 0x000fe40008011407 */
[----:B------:R-:W-:Y:S02]  /*3700*/  USHF.R.U32.HI UR11, URZ, 0x4, UR11 ;  /* 0x00000004ff0b7899 */ /* 0x000fe4000801160b */
[----:B------:R-:W-:Y:S02]  /*3710*/  ULEA.HI UR5, UR5, UR7, URZ, 0x6 ;  /* 0x0000000705057291 */ /* 0x000fe4000f8f30ff */
[----:B------:R-:W-:Y:S02]  /*3720*/  USHF.R.U32.HI UR18, URZ, 0x4, UR18 ;  /* 0x00000004ff127899 */ /* 0x000fe40008011612 */
[----:B------:R-:W-:-:S02]  /*3730*/  USHF.R.S32.HI UR5, URZ, 0x6, UR5 ;  /* 0x00000006ff057899 */ /* 0x000fc40008011405 */
[----:B------:R-:W-:Y:S02]  /*3740*/  ULOP3.LUT UR11, UR11, 0x3fff, URZ, 0xc0, !UPT ;  /* 0x00003fff0b0b7892 */ /* 0x000fe4000f8ec0ff */
[----:B------:R-:W-:Y:S02]  /*3750*/  UISETP.LT.AND UP0, UPT, UR5, 0x1, UPT ;  /* 0x000000010500788c */ /* 0x000fe4000bf01270 */
[----:B------:R-:W-:Y:S02]  /*3760*/  ULOP3.LUT UR18, UR18, 0x3fff, URZ, 0xc0, !UPT ;  /* 0x00003fff12127892 */ /* 0x000fe4000f8ec0ff */
[----:B------:R-:W-:Y:S02]  /*3770*/  USEL UR10, UR5, 0x1, !UP0 ;  /* 0x00000001050a7887 */ /* 0x000fe4000c000000 */
[----:B------:R-:W-:Y:S02]  /*3780*/  ULOP3.LUT UR11, UR11, 0x10000, URZ, 0xfc, !UPT ;  /* 0x000100000b0b7892 */ /* 0x000fe4000f8efcff */
[----:B------:R-:W-:-:S02]  /*3790*/  UIADD3 UR10, UPT, UPT, -UR10, URZ, URZ ;  /* 0x000000ff0a0a7290 */ /* 0x000fc4000fffe1ff */
[----:B--2---:R-:W-:Y:S01]  /*37a0*/  UISETP.GE.AND UP3, UPT, UR4, 0x1, UPT ;  /* 0x000000010400788c */ /* 0x004fe2000bf66270 */
[----:B-1----:R-:W-:-:S15]  /*37b0*/  R2UR UR19, R0 ;  /* 0x00000000001372ca */ /* 0x002fde00000e0000 */
.L_x_73:
[----:B------:R-:W-:Y:S02]  /*37c0*/  LEA R0, R10, UR6, 0x3 ;  /* 0x000000060a007c11 */ /* 0x000fe4000f8e18ff */
[----:B------:R-:W-:Y:S02]  /*37d0*/  SHF.L.U32 R5, R9, 0x1f, RZ ;  /* 0x0000001f09057819 */ /* 0x000fe400000006ff */
[----:B------:R-:W-:Y:S01]  /*37e0*/  PLOP3.LUT P0, PT, PT, PT, UP3, 0x80, 0x8 ;  /* 0x000000000008781c */ /* 0x000fe20003f0f038 */
[----:B------:R-:W-:Y:S01]  /*37f0*/  VIADD R3, R0, 0x150 ;  /* 0x0000015000037836 */ /* 0x000fe20000000000 */
[----:B-1----:R-:W1:Y:S02]  /*3800*/  SYNCS.PHASECHK.TRANS64.TRYWAIT P1, [R0+URZ+0x140], R5 ;  /* 0x00014005000075a7 */ /* 0x002e6400080211ff */
[----:B-1--4-:R-:W-:Y:S09]  /*3810*/  @!P1 BRA `(.L_x_67) ;  /* 0x00000048009c9947 */ /* 0x012ff20003800000 */
.L_x_160:
[----:B------:R-:W-:Y:S01]  /*3820*/  LEA R4, R10, UR6, 0x4 ;  /* 0x000000060a047c11 */ /* 0x000fe2000f8e20ff */
[----:B------:R-:W-:Y:S01]  /*3830*/  @UP3 ULEA UR4, UR16, UR6, 0x3 ;  /* 0x0000000610043291 */ /* 0x000fe2000f8e18ff */
[----:B------:R-:W-:Y:S01]  /*3840*/  PLOP3.LUT P2, PT, PT, PT, PT, 0x80, 0x8 ;  /* 0x000000000008781c */ /* 0x000fe20003f4f070 */
[----:B------:R-:W-:Y:S01]  /*3850*/  ULEA UR8, UR17, UR6, 0x3 ;  /* 0x0000000611087291 */ /* 0x000fe2000f8e18ff */
[----:B------:R-:W-:Y:S02]  /*3860*/  PRMT R3, RZ, 0x654, R3 ;  /* 0x00000654ff037816 */ /* 0x000fe40000000003 */
[----:B-1----:R-:W1:Y:S01]  /*3870*/  LDS.128 R4, [R4+0x1d0] ;  /* 0x0001d00004047984 */ /* 0x002e620000000c00 */
[----:B------:R-:W-:Y:S02]  /*3880*/  @P0 SHF.L.U32 R2, R8, 0x1f, RZ ;  /* 0x0000001f08020819 */ /* 0x000fe400000006ff */
[----:B------:R-:W-:Y:S01]  /*3890*/  SHF.L.U32 R0, R11, 0x1f, RZ ;  /* 0x0000001f0b007819 */ /* 0x000fe200000006ff */
[----:B------:R-:W-:Y:S01]  /*38a0*/  @!PT LDS RZ, [RZ] ;  /* 0x00000000fffff984 */ /* 0x000fe20000000800 */
[----:B------:R-:W-:Y:S01]  /*38b0*/  @!PT LDS RZ, [RZ] ;  /* 0x00000000fffff984 */ /* 0x000fe20000000800 */
[----:B------:R-:W-:Y:S01]  /*38c0*/  @!PT LDS RZ, [RZ] ;  /* 0x00000000fffff984 */ /* 0x000fe20000000800 */
[----:B------:R-:W-:Y:S01]  /*38d0*/  @!PT LDS RZ, [RZ] ;  /* 0x00000000fffff984 */ /* 0x000fe20000000800 */
[----:B------:R2:W-:Y:S06]  /*38e0*/  MEMBAR.ALL.CTA ;  /* 0x0000000000007992 */ /* 0x0005ec0000008000 */
[----:B--2---:R-:W2:Y:S02]  /*38f0*/  FENCE.VIEW.ASYNC.S ;  /* 0x00000000000073c6 */ /* 0x004ea40000000000 */
[----:B--2---:R2:W-:Y:S01]  /*3900*/  SYNCS.ARRIVE.TRANS64.RED.A1T0 RZ, [R3+URZ], RZ ;  /* 0x000000ff03ff79a7 */ /* 0x0045e200081004ff */
[----:B------:R2:W4:Y:S01]  /*3910*/  @P0 SYNCS.PHASECHK.TRANS64.TRYWAIT P2, [UR4], R2 ;  /* 0x00000002ff0005a7 */ /* 0x0005220008041104 */
[----:B------:R-:W-:Y:S01]  /*3920*/  ULEA.HI UR4, UR17, UR17, URZ, 0x1 ;  /* 0x0000001111047291 */ /* 0x000fe2000f8f08ff */
[----:B-1----:R-:W-:-:S03]  /*3930*/  LOP3.LUT P1, RZ, R6, 0x1, RZ, 0xc0, !PT ;  /* 0x0000000106ff7812 */ /* 0x002fc6000782c0ff */
[----:B------:R-:W-:Y:S02]  /*3940*/  USHF.L.U32 UR9, UR4, 0x6, URZ ;  /* 0x0000000604097899 */ /* 0x000fe400080006ff */
[----:B------:R-:W-:Y:S02]  /*3950*/  ULOP3.LUT UR4, UR4, 0xffe, URZ, 0xc0, !UPT ;  /* 0x00000ffe04047892 */ /* 0x000fe4000f8ec0ff */
[----:B------:R-:W-:Y:S02]  /*3960*/  ULOP3.LUT UR9, UR9, 0xffffff80, URZ, 0xc0, !UPT ;  /* 0xffffff8009097892 */ /* 0x000fe4000f8ec0ff */
[----:B------:R-:W-:Y:S02]  /*3970*/  UIADD3 UR4, UPT, UPT, -UR4, UR17, URZ ;  /* 0x0000001104047290 */ /* 0x000fe4000fffe1ff */
[----:B------:R-:W-:Y:S01]  /*3980*/  UIADD3 UR9, UPT, UPT, UR19, UR9, URZ ;  /* 0x0000000913097290 */ /* 0x000fe2000fffe0ff */
[----:B------:R-:W1:Y:S03]  /*3990*/  SYNCS.PHASECHK.TRANS64.TRYWAIT P0, [UR8+0x180], R0 ;  /* 0x00018000ff0075a7 */ /* 0x000e660008001108 */
[----:B------:R-:W-:Y:S01]  /*39a0*/  ULEA UR9, UR4, UR9, 0x14 ;  /* 0x0000000904097291 */ /* 0x000fe2000f8ea0ff */
[----:B-12-4-:R-:W-:Y:S11]  /*39b0*/  @!P0 BRA `(.L_x_68) ;  /* 0x0000004800488947 */ /* 0x016ff60003800000 */
.L_x_162:
[----:B------:R-:W-:Y:S01]  /*39c0*/  IADD3 R10, PT, PT, R10, 0x1, RZ ;  /* 0x000000010a0a7810 */ /* 0x000fe20007ffe0ff */
[----:B------:R-:W-:Y:S06]  /*39d0*/  BRA.U !UP3, `(.L_x_69) ;  /* 0x000000010b987547 */ /* 0x000fec000b800000 */
[----:B------:R-:W-:Y:S01]  /*39e0*/  UPLOP3.LUT UP4, UPT, UPT, UPT, UPT, 0x40, 0x4 ;  /* 0x000000000004789c */ /* 0x000fe20003f8e870 */
[----:B------:R-:W-:Y:S01]  /*39f0*/  UMOV UR15, UR10 ;  /* 0x0000000a000f7c82 */ /* 0x000fe20008000000 */
[----:B------:R-:W-:Y:S01]  /*3a00*/  UMOV UR14, UR5 ;  /* 0x00000005000e7c82 */ /* 0x000fe20008000000 */
[----:B------:R-:W-:-:S08]  /*3a10*/  UMOV UR13, UR16 ;  /* 0x00000010000d7c82 */ /* 0x000fd00008000000 */
.L_x_72:
[----:B------:R-:W-:Y:S02]  /*3a20*/  UIADD3 UR15, UPT, UPT, UR15, 0x1, URZ ;  /* 0x000000010f0f7890 */ /* 0x000fe4000fffe0ff */
[----:B--2---:R-:W-:Y:S02]  /*3a30*/  ULEA UR7, UR13, UR6, 0x3 ;  /* 0x000000060d077291 */ /* 0x004fe4000f8e18ff */
[----:B------:R-:W-:Y:S01]  /*3a40*/  UISETP.NE.AND UP0, UPT, UR15, URZ, UPT ;  /* 0x000000ff0f00728c */ /* 0x000fe2000bf05270 */
[----:B----4-:R-:W-:Y:S10]  /*3a50*/  @P2 BRA `(.L_x_70) ;  /* 0x00000000000c2947 */ /* 0x010ff40003800000 */
[----:B-1----:R-:W-:Y:S04]  /*3a60*/  SHF.L.U32 R3, R8, 0x1f, RZ ;  /* 0x0000001f08037819 */ /* 0x002fe800000006ff */
[----:B------:R-:W1:Y:S02]  /*3a70*/  SYNCS.PHASECHK.TRANS64.TRYWAIT P0, [UR7], R3 ;  /* 0x00000003ff0075a7 */ /* 0x000e640008001107 */
[----:B-1----:R-:W-:Y:S05]  /*3a80*/  @!P0 BRA `(.L_x_71) ;  /* 0x00000048002c8947 */ /* 0x002fea0003800000 */
.L_x_70:
[----:B------:R-:W-:Y:S01]  /*3a90*/  UISETP.NE.AND UP1, UPT, UR14, 0x1, UPT ;  /* 0x000000010e00788c */ /* 0x000fe2000bf25270 */
[----:B------:R-:W-:Y:S01]  /*3aa0*/  PLOP3.LUT P2, PT, PT, PT, PT, 0x80, 0x8 ;  /* 0x000000000008781c */ /* 0x000fe20003f4f070 */
[----:B------:R-:W-:Y:S02]  /*3ab0*/  UIADD3 UR16, UPT, UPT, UR13, 0x1, URZ ;  /* 0x000000010d107890 */ /* 0x000fe4000fffe0ff */
[----:B------:R-:W-:Y:S02]  /*3ac0*/  ULEA UR24, UR13, UR18, 0x9 ;  /* 0x000000120d187291 */ /* 0x000fe4000f8e48ff */
[----:B------:R-:W-:Y:S01]  /*3ad0*/  UISETP.NE.AND UP2, UPT, UR16, 0x11, UPT ;  /* 0x000000111000788c */ /* 0x000fe2000bf45270 */
[----:B------:R-:W-:Y:S01]  /*3ae0*/  PLOP3.LUT P0, PT, PT, PT, UP1, 0x80, 0x8 ;  /* 0x000000000008781c */ /* 0x000fe20003f0f018 */
[----:B------:R-:W-:Y:S02]  /*3af0*/  ULEA UR26, UR13, UR11, 0x8 ;  /* 0x0000000b0d1a7291 */ /* 0x000fe4000f8e40ff */
[----:B------:R-:W-:Y:S02]  /*3b00*/  USEL UR12, URZ, 0x1, UP2 ;  /* 0x00000001ff0c7887 */ /* 0x000fe40009000000 */
[----:B------:R-:W-:Y:S02]  /*3b10*/  USEL UR16, UR16, URZ, UP2 ;  /* 0x000000ff10107287 */ /* 0x000fe40009000000 */
[----:B------:R-:W-:Y:S02]  /*3b20*/  UIADD3 UR30, UPT, UPT, UR24, 0x100, URZ ;  /* 0x00000100181e7890 */ /* 0x000fe4000fffe0ff */
[----:B------:R-:W-:Y:S01]  /*3b30*/  @UP1 ULEA UR4, UR16, UR6, 0x3 ;  /* 0x0000000610041291 */ /* 0x000fe2000f8e18ff */
[----:B------:R-:W-:Y:S01]  /*3b40*/  LOP3.LUT R8, R8, UR12, RZ, 0x3c, !PT ;  /* 0x0000000c08087c12 */ /* 0x000fe2000f8e3cff */
[----:B------:R-:W-:Y:S02]  /*3b50*/  UIADD3 UR28, UPT, UPT, UR26, 0x2, URZ ;  /* 0x000000021a1c7890 */ /* 0x000fe4000fffe0ff */
[----:B------:R-:W-:Y:S01]  /*3b60*/  UIADD3 UR7, UPT, UPT, UR7, 0x88, URZ ;  /* 0x0000008807077890 */ /* 0x000fe2000fffe0ff */
[----:B-1----:R-:W-:Y:S01]  /*3b70*/  @P0 SHF.L.U32 R0, R8, 0x1f, RZ ;  /* 0x0000001f08000819 */ /* 0x002fe200000006ff */
[----:B------:R-:W-:Y:S01]  /*3b80*/  UMOV UR25, 0x40004040 ;  /* 0x4000404000197882 */ /* 0x000fe20000000000 */
[----:B------:R-:W-:Y:S01]  /*3b90*/  UMOV UR27, 0x80004020 ;  /* 0x80004020001b7882 */ /* 0x000fe20000000000 */
[----:B------:R-:W-:Y:S01]  /*3ba0*/  UMOV UR31, 0x40004040 ;  /* 0x40004040001f7882 */ /* 0x000fe20000000000 */
[----:B------:R2:W4:Y:S01]  /*3bb0*/  @P0 SYNCS.PHASECHK.TRANS64.TRYWAIT P2, [UR4], R0 ;  /* 0x00000000ff0005a7 */ /* 0x0005220008041104 */
[----:B------:R-:W-:Y:S01]  /*3bc0*/  UIADD3 UR14, UPT, UPT, UR14, -0x1, URZ ;  /* 0xffffffff0e0e7890 */ /* 0x000fe2000fffe0ff */
[----:B------:R2:W-:Y:S01]  /*3bd0*/  UTCQMMA gdesc[UR26], gdesc[UR24], tmem[UR9], tmem[UR22], idesc[UR23], UP4 ;  /* 0x00ff16181a0075ea */ /* 0x0005e2000a000309 */
[----:B------:R-:W-:Y:S01]  /*3be0*/  UPLOP3.LUT UP4, UPT, UPT, UPT, UPT, 0x80, 0x8 ;  /* 0x000000000008789c */ /* 0x000fe20003f8f070 */
[----:B------:R-:W-:Y:S01]  /*3bf0*/  UMOV UR29, 0x80004020 ;  /* 0x80004020001d7882 */ /* 0x000fe20000000000 */
[----:B------:R-:W-:Y:S01]  /*3c00*/  UMOV UR13, UR16 ;  /* 0x00000010000d7c82 */ /* 0x000fe20008000000 */
[----:B------:R2:W-:Y:S01]  /*3c10*/  UTCQMMA gdesc[UR28], gdesc[UR30], tmem[UR9], tmem[UR20], idesc[UR21], UPT ;  /* 0x00ff141e1c0075ea */ /* 0x0005e2000b800309 */
[----:B------:R2:W-:Y:S01]  /*3c20*/  UTCBAR [UR7], URZ ;  /* 0x000000ff070073e9 */ /* 0x0005e200080000ff */
[----:B------:R-:W-:Y:S06]  /*3c30*/  BRA.U UP0, `(.L_x_72) ;  /* 0xfffffffd00787547 */ /* 0x000fec000b83ffff */
.L_x_69:
[----:B------:R-:W-:Y:S01]  /*3c40*/  UIADD3 UR17, UPT, UPT, UR17, 0x1, URZ ;  /* 0x0000000111117890 */ /* 0x000fe2000fffe0ff */
[C---:B------:R-:W-:Y:S01]  /*3c50*/  ISETP.NE.AND P0, PT, R10.reuse, 0x2, PT ;  /* 0x000000020a00780c */ /* 0x040fe20003f05270 */
[----:B------:R-:W-:Y:S02]  /*3c60*/  UIADD3 UR8, UPT, UPT, UR8, 0x160, URZ ;  /* 0x0000016008087890 */ /* 0x000fe4000fffe0ff */
[----:B------:R-:W-:Y:S01]  /*3c70*/  UISETP.NE.AND UP0, UPT, UR17, 0x4, UPT ;  /* 0x000000041100788c */ /* 0x000fe2000bf05270 */
[----:B-12---:R-:W-:Y:S02]  /*3c80*/  SEL R0, RZ, 0x1, P0 ;  /* 0x00000001ff007807 */ /* 0x006fe40000000000 */
[----:B------:R-:W-:Y:S01]  /*3c90*/  SEL R10, R10, RZ, P0 ;  /* 0x000000ff0a0a7207 */ /* 0x000fe20000000000 */
[----:B------:R-:W-:Y:S01]  /*3ca0*/  USEL UR4, URZ, 0x1, UP0 ;  /* 0x00000001ff047887 */ /* 0x000fe20008000000 */
[----:B------:R-:W-:Y:S01]  /*3cb0*/  LOP3.LUT R9, R9, R0, RZ, 0x3c, !PT ;  /* 0x0000000009097212 */ /* 0x000fe200078e3cff */
[----:B------:R-:W-:Y:S01]  /*3cc0*/  USEL UR17, UR17, URZ, UP0 ;  /* 0x000000ff11117287 */ /* 0x000fe20008000000 */
[----:B------:R1:W-:Y:S03]  /*3cd0*/  UTCBAR [UR8], URZ ;  /* 0x000000ff080073e9 */ /* 0x0003e600080000ff */
[----:B------:R-:W-:Y:S01]  /*3ce0*/  LOP3.LUT R11, R11, UR4, RZ, 0x3c, !PT ;  /* 0x000000040b0b7c12 */ /* 0x000fe2000f8e3cff */
[----:B------:R-:W-:Y:S07]  /*3cf0*/  @P1 BRA `(.L_x_73) ;  /* 0xfffffff800b01947 */ /* 0x000fee000383ffff */
[----:B------:R-:W2:Y:S01]  /*3d00*/  S2UR UR4, SR_CgaCtaId ;  /* 0x00000000000479c3 */ /* 0x000ea20000008800 */
[----:B------:R-:W-:Y:S01]  /*3d10*/  ELECT P0, URZ, PT ;  /* 0x0000000000ff782f */ /* 0x000fe20003800000 */
[----:B------:R-:W-:Y:S01]  /*3d20*/  IMAD.MOV.U32 R0, RZ, RZ, 0x1 ;  /* 0x00000001ff007424 */ /* 0x000fe200078e00ff */
[----:B------:R-:W-:Y:S01]  /*3d30*/  UIADD3 UR6, UPT, UPT, UR6, 0x180, URZ ;  /* 0x0000018006067890 */ /* 0x000fe2000fffe0ff */
[----:B------:R-:W-:Y:S01]  /*3d40*/  SHF.L.U32 R3, R11, 0x1f, RZ ;  /* 0x0000001f0b037819 */ /* 0x000fe200000006ff */
[----:B------:R-:W-:-:S03]  /*3d50*/  UMOV UR5, 0x40 ;  /* 0x0000004000057882 */ /* 0x000fc60000000000 */
[----:B------:R-:W-:Y:S01]  /*3d60*/  UVIRTCOUNT.DEALLOC.SMPOOL 0x80 ;  /* 0x000000800000784c */ /* 0x000fe20000000000 */
[----:B--2---:R-:W-:Y:S02]  /*3d70*/  ULEA UR4, UR4, UR5, 0x18 ;  /* 0x0000000504047291 */ /* 0x004fe4000f8ec0ff */
[----:B------:R-:W-:-:S07]  /*3d80*/  ULEA UR5, UR17, UR6, 0x3 ;  /* 0x0000000611057291 */ /* 0x000fce000f8e18ff */
[----:B------:R2:W-:Y:S02]  /*3d90*/  @P0 STS.U8 [UR4+0x1c], R0 ;  /* 0x00001c00ff000988 */ /* 0x0005e40008000004 */
[----:B------:R-:W3:Y:S02]  /*3da0*/  SYNCS.PHASECHK.TRANS64.TRYWAIT P0, [UR5], R3 ;  /* 0x00000003ff0075a7 */ /* 0x000ee40008001105 */
[----:B--23--:R-:W-:Y:S05]  /*3db0*/  @!P0 BRA `(.L_x_74) ;  /* 0x0000004400788947 */ /* 0x00cfea0003800000 */
.L_x_165:
[----:B------:R-:W-:-:S04]  /*3dc0*/  UIADD3 UR7, UPT, UPT, UR17, 0x1, URZ ;  /* 0x0000000111077890 */ /* 0x000fc8000fffe0ff */
[----:B------:R-:W-:-:S04]  /*3dd0*/  UISETP.NE.AND UP0, UPT, UR7, 0x4, UPT ;  /* 0x000000040700788c */ /* 0x000fc8000bf05270 */
[----:B-1----:R-:W-:Y:S02]  /*3de0*/  USEL UR8, URZ, 0x1, UP0 ;  /* 0x00000001ff087887 */ /* 0x002fe40008000000 */
[----:B------:R-:W-:-:S04]  /*3df0*/  USEL UR7, UR7, URZ, UP0 ;  /* 0x000000ff07077287 */ /* 0x000fc80008000000 */
[----:B------:R-:W-:Y:S01]  /*3e00*/  ULEA UR5, UR7, UR6, 0x3 ;  /* 0x0000000607057291 */ /* 0x000fe2000f8e18ff */
[----:B------:R-:W-:-:S04]  /*3e10*/  LOP3.LUT R2, R11, UR8, RZ, 0x3c, !PT ;  /* 0x000000080b027c12 */ /* 0x000fc8000f8e3cff */
[----:B--2---:R-:W-:-:S04]  /*3e20*/  SHF.L.U32 R3, R2, 0x1f, RZ ;  /* 0x0000001f02037819 */ /* 0x004fc800000006ff */
[----:B------:R-:W1:Y:S02]  /*3e30*/  SYNCS.PHASECHK.TRANS64.TRYWAIT P0, [UR5], R3 ;  /* 0x00000003ff0075a7 */ /* 0x000e640008001105 */
[----:B-1----:R-:W-:Y:S05]  /*3e40*/  @!P0 BRA `(.L_x_75) ;  /* 0x00000044006c8947 */ /* 0x002fea0003800000 */
.L_x_167:
        /* <DEDUP_REMOVED lines=9> */
.L_x_169:
[----:B------:R-:W-:-:S04]  /*3ee0*/  UIADD3 UR7, UPT, UPT, UR7, 0x1, URZ ;  /* 0x0000000107077890 */ /* 0x000fc8000fffe0ff */
[----:B------:R-:W-:-:S04]  /*3ef0*/  UISETP.NE.AND UP0, UPT, UR7, 0x4, UPT ;  /* 0x000000040700788c */ /* 0x000fc8000bf05270 */
[----:B------:R-:W-:Y:S02]  /*3f00*/  USEL UR5, URZ, 0x1, UP0 ;  /* 0x00000001ff057887 */ /* 0x000fe40008000000 */
[----:B------:R-:W-:-:S04]  /*3f10*/  USEL UR7, UR7, URZ, UP0 ;  /* 0x000000ff07077287 */ /* 0x000fc80008000000 */
[----:B------:R-:W-:Y:S01]  /*3f20*/  ULEA UR7, UR7, UR6, 0x3 ;  /* 0x0000000607077291 */ /* 0x000fe2000f8e18ff */
[----:B-1----:R-:W-:-:S04]  /*3f30*/  LOP3.LUT R3, R2, UR5, RZ, 0x3c, !PT ;  /* 0x0000000502037c12 */ /* 0x002fc8000f8e3cff */
[----:B------:R-:W-:-:S04]  /*3f40*/  SHF.L.U32 R3, R3, 0x1f, RZ ;  /* 0x0000001f03037819 */ /* 0x000fc800000006ff */
[----:B------:R-:W1:Y:S02]  /*3f50*/  SYNCS.PHASECHK.TRANS64.TRYWAIT P0, [UR7], R3 ;  /* 0x00000003ff0075a7 */ /* 0x000e640008001107 */
[----:B-1----:R-:W-:Y:S05]  /*3f60*/  @!P0 BRA `(.L_x_77) ;  /* 0x0000004400548947 */ /* 0x002fea0003800000 */
.L_x_171:
[----:B------:R-:W-:Y:S01]  /*3f70*/  NOP ;  /* 0x0000000000007918 */ /* 0x000fe20000000000 */
[----:B-1----:R-:W1:Y:S01]  /*3f80*/  LDS R0, [UR4+0x14] ;  /* 0x00001404ff007984 */ /* 0x002e620008000800 */
[----:B------:R-:W-:Y:S01]  /*3f90*/  ULOP3.LUT UR6, UR19, 0xffff, URZ, 0xc0, !UPT ;  /* 0x0000ffff13067892 */ /* 0x000fe2000f8ec0ff */
[----:B------:R-:W-:Y:S01]  /*3fa0*/  UMOV UR8, 0xffff ;  /* 0x0000ffff00087882 */ /* 0x000fe20000000000 */
[----:B------:R-:W-:Y:S02]  /*3fb0*/  UMOV UR5, 0x1 ;  /* 0x0000000100057882 */ /* 0x000fe40000000000 */
[----:B------:R-:W-:-:S04]  /*3fc0*/  USHF.R.U32.HI UR6, URZ, 0x5, UR6 ;  /* 0x00000005ff067899 */ /* 0x000fc80008011606 */
[----:B------:R-:W-:Y:S02]  /*3fd0*/  USHF.L.U32 UR8, UR8, UR6, URZ ;  /* 0x0000000608087299 */ /* 0x000fe400080006ff */
[----:B------:R-:W-:-:S04]  /*3fe0*/  USHF.L.U32 UR5, UR5, UR6, URZ ;  /* 0x0000000605057299 */ /* 0x000fc800080006ff */
[----:B-1----:R-:W-:-:S04]  /*3ff0*/  LOP3.LUT R0, R0, UR8, RZ, 0xc0, !PT ;  /* 0x0000000800007c12 */ /* 0x002fc8000f8ec0ff */
[----:B------:R-:W-:-:S13]  /*4000*/  ISETP.NE.AND P0, PT, R0, UR8, PT ;  /* 0x0000000800007c0c */ /* 0x000fda000bf05270 */
[----:B------:R-:W-:Y:S05]  /*4010*/  @P0 BRA `(.L_x_78) ;  /* 0x0000000000580947 */ /* 0x000fea0003800000 */
[----:B------:R-:W1:Y:S02]  /*4020*/  LDS R0, [UR4+0x18] ;  /* 0x00001804ff007984 */ /* 0x000e640008000800 */
[----:B-1----:R-:W-:-:S04]  /*4030*/  LOP3.LUT R0, R0, UR5, RZ, 0xc0, !PT ;  /* 0x0000000500007c12 */ /* 0x002fc8000f8ec0ff */
[----:B------:R-:W-:-:S13]  /*4040*/  ISETP.NE.AND P0, PT, R0, UR5, PT ;  /* 0x0000000500007c0c */ /* 0x000fda000bf05270 */
[----:B------:R-:W-:Y:S05]  /*4050*/  @P0 BRA `(.L_x_79) ;  /* 0x00000000003c0947 */ /* 0x000fea0003800000 */
[----:B------:R-:W1:Y:S01]  /*4060*/  S2R R2, SR_LANEID ;  /* 0x0000000000027919 */ /* 0x000e620000000000 */
[----:B------:R-:W-:Y:S01]  /*4070*/  ULOP3.LUT UR8, URZ, UR8, URZ, 0x33, !UPT ;  /* 0x00000008ff087292 */ /* 0x000fe2000f8e33ff */
[----:B------:R-:W-:Y:S01]  /*4080*/  LOP3.LUT R4, RZ, UR5, RZ, 0x33, !PT ;  /* 0x00000005ff047c12 */ /* 0x000fe2000f8e33ff */
[----:B------:R-:W-:Y:S02]  /*4090*/  VOTEU.ANY UR7, UPT, PT ;  /* 0x0000000000077886 */ /* 0x000fe400038e0100 */
[----:B------:R-:W-:Y:S01]  /*40a0*/  UFLO.U32 UR7, UR7 ;  /* 0x00000007000772bd */ /* 0x000fe200080e0000 */
[----:B------:R-:W2:Y:S01]  /*40b0*/  REDUX UR5, R4 ;  /* 0x00000000040573c4 */ /* 0x000ea20000000000 */
[----:B------:R-:W-:-:S06]  /*40c0*/  IMAD.U32 R0, RZ, RZ, UR8 ;  /* 0x00000008ff007e24 */ /* 0x000fcc000f8e00ff */
[----:B------:R3:W-:Y:S01]  /*40d0*/  UTCATOMSWS.AND URZ, UR8 ;  /* 0x0000000800ff79e3 */ /* 0x0007e20008000000 */
[----:B------:R-:W4:Y:S01]  /*40e0*/  REDUX UR6, R0 ;  /* 0x00000000000673c4 */ /* 0x000f220000000000 */
[----:B-1----:R-:W-:Y:S01]  /*40f0*/  ISETP.EQ.U32.AND P0, PT, R2, UR7, PT ;  /* 0x0000000702007c0c */ /* 0x002fe2000bf02070 */
[----:B--2---:R-:W-:Y:S01]  /*4100*/  IMAD.U32 R2, RZ, RZ, UR5 ;  /* 0x00000005ff027e24 */ /* 0x004fe2000f8e00ff */
[----:B----4-:R-:W-:-:S11]  /*4110*/  MOV R3, UR6 ;  /* 0x0000000600037c02 */ /* 0x010fd60008000f00 */
[----:B------:R3:W-:Y:S04]  /*4120*/  @P0 ATOMS.AND RZ, [UR4+0x14], R3 ;  /* 0x00001403ffff098c */ /* 0x0007e8000a800004 */
[----:B------:R3:W-:Y:S01]  /*4130*/  @P0 ATOMS.AND RZ, [UR4+0x18], R2 ;  /* 0x00001802ffff098c */ /* 0x0007e2000a800004 */
[----:B------:R-:W-:Y:S05]  /*4140*/  BRA `(.L_x_80) ;  /* 0x0000000000147947 */ /* 0x000fea0003800000 */
.L_x_79:
[----:B------:R-:W-:Y:S02]  /*4150*/  MOV R2, 0x4170 ;  /* 0x0000417000027802 */ /* 0x000fe40000000f00 */
[----:B----45:R-:W-:Y:S05]  /*4160*/  CALL.REL.NOINC `($__internal_0_$__cuda_sm10x_tcgen05_guardrail_trap_col_being_dealloced_not_returned_by_alloc) ;  /* 0x0000004400b07944 */ /* 0x030fea0003c00000 */
[----:B------:R-:W-:Y:S05]  /*4170*/  BRA `(.L_x_80) ;  /* 0x0000000000087947 */ /* 0x000fea0003800000 */
.L_x_78:
[----:B------:R-:W-:Y:S02]  /*4180*/  MOV R2, 0x41a0 ;  /* 0x000041a000027802 */ /* 0x000fe40000000f00 */
[----:B----45:R-:W-:Y:S05]  /*4190*/  CALL.REL.NOINC `($__internal_2_$__cuda_sm10x_tcgen05_guardrail_trap_unallocated_columns_being_dealloced) ;  /* 0x0000004400bc7944 */ /* 0x030fea0003c00000 */
.L_x_80:
[----:B------:R-:W-:Y:S01]  /*41a0*/  NOP ;  /* 0x0000000000007918 */ /* 0x000fe20000000000 */
[----:B---3--:R-:W-:Y:S05]  /*41b0*/  EXIT ;  /* 0x000000000000794d */ /* 0x008fea0003800000 */
.L_x_62:
[----:B------:R-:W-:-:S09]  /*41c0*/  UISETP.NE.OR UP2, UPT, UR8, 0x3, !UP2 ;  /* 0x000000030800788c */ /* 0x000fd2000d745670 */
[----:B------:R-:W-:Y:S05]  /*41d0*/  BRA.U UP2, `(.L_x_81) ;  /* 0x0000000d02407547 */ /* 0x000fea000b800000 */
[----:B------:R-:W1:Y:S01]  /*41e0*/  LDC R0, c[0x0][0xb30] ;  /* 0x0002cc00ff007b82 */ /* 0x000e620000000800 */
[----:B------:R-:W2:Y:S01]  /*41f0*/  LDCU.64 UR8, c[0x0][0x888] ;  /* 0x00011100ff0877ac */ /* 0x000ea20008000a00 */
[----:B------:R-:W-:Y:S02]  /*4200*/  HFMA2 R29, -RZ, RZ, 0, 0 ;  /* 0x00000000ff1d7431 */ /* 0x000fe400000001ff */
[----:B------:R-:W-:Y:S01]  /*4210*/  IMAD.MOV.U32 R31, RZ, RZ, 0x1 ;  /* 0x00000001ff1f7424 */ /* 0x000fe200078e00ff */
[----:B------:R-:W-:Y:S01]  /*4220*/  MOV R23, 0x1000 ;  /* 0x0000100000177802 */ /* 0x000fe20000000f00 */
[----:B------:R-:W4:Y:S01]  /*4230*/  LDCU.64 UR4, c[0x0][0x890] ;  /* 0x00011200ff0477ac */ /* 0x000f220008000a00 */
[----:B------:R-:W-:Y:S01]  /*4240*/  IMAD.MOV.U32 R30, RZ, RZ, RZ ;  /* 0x000000ffff1e7224 */ /* 0x000fe200078e00ff */
[----:B------:R-:W3:Y:S01]  /*4250*/  LDC R19, c[0x0][0x370] ;  /* 0x0000dc00ff137b82 */ /* 0x000ee20000000800 */
[----:B------:R-:W-:Y:S01]  /*4260*/  UMOV UR7, 0x400 ;  /* 0x0000040000077882 */ /* 0x000fe20000000000 */
[----:B------:R-:W-:-:S02]  /*4270*/  UPLOP3.LUT UP1, UPT, UPT, UPT, UPT, 0x40, 0x4 ;  /* 0x000000000004789c */ /* 0x000fc40003f2e870 */
[----:B------:R-:W-:-:S04]  /*4280*/  ULEA UR7, UR37, UR7, 0x18 ;  /* 0x0000000725077291 */ /* 0x000fc8000f8ec0ff */
[----:B------:R-:W3:Y:S01]  /*4290*/  LDC R2, c[0x0][0xb0c] ;  /* 0x0002c300ff027b82 */ /* 0x000ee20000000800 */
[----:B------:R-:W-:Y:S02]  /*42a0*/  UIADD3 UR13, UPT, UPT, UR7, 0x118, URZ ;  /* 0x00000118070d7890 */ /* 0x000fe4000fffe0ff */
[----:B--2---:R-:W-:Y:S02]  /*42b0*/  UISETP.NE.U32.AND UP2, UPT, UR8, URZ, UPT ;  /* 0x000000ff0800728c */ /* 0x004fe4000bf45070 */
[----:B------:R-:W-:Y:S02]  /*42c0*/  UIADD3 UR17, UPT, UPT, UR7, 0x110, URZ ;  /* 0x0000011007117890 */ /* 0x000fe4000fffe0ff */
[----:B----4-:R-:W-:Y:S01]  /*42d0*/  UISETP.NE.U32.AND UP3, UPT, UR4, URZ, UPT ;  /* 0x000000ff0400728c */ /* 0x010fe2000bf65070 */
[----:B------:R-:W2:Y:S01]  /*42e0*/  LDC R18, c[0x0][0xb20] ;  /* 0x0002c800ff127b82 */ /* 0x000ea20000000800 */
[----:B-1----:R-:W-:Y:S01]  /*42f0*/  ISETP.NE.AND P1, PT, R0, 0x1, PT ;  /* 0x000000010000780c */ /* 0x002fe20003f25270 */
[----:B------:R-:W-:-:S02]  /*4300*/  UISETP.NE.AND.EX UP2, UPT, UR9, URZ, UPT, UP2 ;  /* 0x000000ff0900728c */ /* 0x000fc4000bf45320 */
[----:B------:R-:W-:Y:S02]  /*4310*/  UPRMT UR13, UR37, 0x654, UR13 ;  /* 0x00000654250d7896 */ /* 0x000fe4000800000d */
[----:B------:R-:W-:Y:S02]  /*4320*/  UISETP.NE.AND.EX UP3, UPT, UR5, URZ, UPT, UP3 ;  /* 0x000000ff0500728c */ /* 0x000fe4000bf65330 */
[----:B------:R-:W1:Y:S08]  /*4330*/  LDC.64 R32, c[0x0][0x348] ;  /* 0x0000d200ff207b82 */ /* 0x000e700000000a00 */
[----:B------:R-:W4:Y:S08]  /*4340*/  LDC.64 R16, c[0x0][0xb10] ;  /* 0x0002c400ff107b82 */ /* 0x000f300000000a00 */
[----:B------:R-:W1:Y:S08]  /*4350*/  LDC.64 R6, c[0x0][0xb18] ;  /* 0x0002c600ff067b82 */ /* 0x000e700000000a00 */
[----:B------:R-:W1:Y:S08]  /*4360*/  LDC.64 R4, c[0x0][0xb28] ;  /* 0x0002ca00ff047b82 */ /* 0x000e700000000a00 */
[----:B--23--:R-:W1:Y:S02]  /*4370*/  LDC R22, c[0x0][0x374] ;  /* 0x0000dd00ff167b82 */ /* 0x00ce640000000800 */
.L_x_90:
[C---:B------:R-:W-:Y:S02]  /*4380*/  LEA R0, R30.reuse, UR7, 0x3 ;  /* 0x000000071e007c11 */ /* 0x040fe4000f8e18ff */
[----:B------:R-:W-:Y:S02]  /*4390*/  SHF.L.U32 R3, R29, 0x1f, RZ ;  /* 0x0000001f1d037819 */ /* 0x000fe400000006ff */
[----:B------:R-:W-:Y:S02]  /*43a0*/  LEA R24, R30, UR7, 0x4 ;  /* 0x000000071e187c11 */ /* 0x000fe4000f8e20ff */
[----:B--2---:R-:W2:Y:S02]  /*43b0*/  SYNCS.PHASECHK.TRANS64.TRYWAIT P0, [R0+URZ+0x140], R3 ;  /* 0x00014003000075a7 */ /* 0x004ea400080011ff */
[----:B--2---:R-:W-:Y:S05]  /*43c0*/  @!P0 BRA `(.L_x_82) ;  /* 0x0000004000548947 */ /* 0x004fea0003800000 */
.L_x_172:
[----:B------:R-:W-:Y:S01]  /*43d0*/  ISETP.GE.AND P0, PT, R40, 0x1, PT ;  /* 0x000000012800780c */ /* 0x000fe20003f06270 */
[----:B------:R-:W3:Y:S01]  /*43e0*/  LDS.128 R24, [R24+0x1d0] ;  /* 0x0001d00018187984 */ /* 0x000ee20000000c00 */
[----:B--2---:R-:W-:Y:S01]  /*43f0*/  VIADD R0, R0, 0x150 ;  /* 0x0000015000007836 */ /* 0x004fe20000000000 */
[----:B------:R-:W-:Y:S01]  /*4400*/  @!PT LDS RZ, [RZ] ;  /* 0x00000000fffff984 */ /* 0x000fe20000000800 */
[----:B------:R-:W-:Y:S01]  /*4410*/  @!PT LDS RZ, [RZ] ;  /* 0x00000000fffff984 */ /* 0x000fe20000000800 */
[----:B------:R-:W-:Y:S01]  /*4420*/  @!PT LDS RZ, [RZ] ;  /* 0x00000000fffff984 */ /* 0x000fe20000000800 */
[----:B------:R-:W-:Y:S01]  /*4430*/  @!PT LDS RZ, [RZ] ;  /* 0x00000000fffff984 */ /* 0x000fe20000000800 */
[----:B------:R2:W-:Y:S06]  /*4440*/  MEMBAR.ALL.CTA ;  /* 0x0000000000007992 */ /* 0x0005ec0000008000 */
[----:B--2---:R-:W2:Y:S01]  /*4450*/  FENCE.VIEW.ASYNC.S ;  /* 0x00000000000073c6 */ /* 0x004ea20000000000 */
[----:B------:R-:W-:Y:S04]  /*4460*/  PRMT R0, RZ, 0x654, R0 ;  /* 0x00000654ff007816 */ /* 0x000fe80000000000 */
[----:B--2---:R2:W-:Y:S01]  /*4470*/  SYNCS.ARRIVE.TRANS64.RED.A1T0 RZ, [R0+URZ], RZ ;  /* 0x000000ff00ff79a7 */ /* 0x0045e200081004ff */
[----:B---3--:R-:W-:Y:S11]  /*4480*/  LOP3.LUT P3, RZ, R26, 0x1, RZ, 0xc0, !PT ;  /* 0x000000011aff7812 */ /* 0x008ff6000786c0ff */
[----:B------:R-:W-:Y:S02]  /*4490*/  @!UPT UIADD3 URZ, UPT, UPT, URZ, URZ, URZ ;  /* 0x000000fffffff290 */ /* 0x000fe4000fffe0ff */
[----:B------:R-:W-:Y:S02]  /*44a0*/  @P3 MOV R13, R24 ;  /* 0x00000018000d3202 */ /* 0x000fe40000000f00 */
[----:B------:R-:W-:Y:S01]  /*44b0*/  @P3 LOP3.LUT R8, R25, 0xffff, RZ, 0xc0, !PT ;  /* 0x0000ffff19083812 */ /* 0x000fe200078ec0ff */
[----:B--2---:R-:W-:Y:S06]  /*44c0*/  @!P0 BRA `(.L_x_83) ;  /* 0x0000000000a48947 */ /* 0x004fec0003800000 */
[----:B-1----:R-:W-:Y:S01]  /*44d0*/  IMAD.HI.U32 R35, R22, R7, RZ ;  /* 0x0000000716237227 */ /* 0x002fe200078e00ff */
[----:B------:R-:W-:Y:S02]  /*44e0*/  ISETP.NE.AND P0, PT, R6, 0x1, PT ;  /* 0x000000010600780c */ /* 0x000fe40003f05270 */
[----:B------:R-:W-:Y:S01]  /*44f0*/  ISETP.NE.AND P2, PT, R40, 0x1, PT ;  /* 0x000000012800780c */ /* 0x000fe20003f45270 */
[----:B----4-:R-:W-:Y:S01]  /*4500*/  IMAD.HI.U32 R34, R19, R16, RZ ;  /* 0x0000001013227227 */ /* 0x010fe200078e00ff */
[----:B------:R-:W-:Y:S02]  /*4510*/  SHF.R.U32.HI R35, RZ, R18, R35 ;  /* 0x00000012ff237219 */ /* 0x000fe40000011623 */
[----:B------:R-:W-:Y:S01]  /*4520*/  ISETP.NE.AND P4, PT, R2, 0x1, PT ;  /* 0x000000010200780c */ /* 0x000fe20003f85270 */
[----:B------:R-:W-:Y:S01]  /*4530*/  IMAD.HI.U32 R36, R13, R16, RZ ;  /* 0x000000100d247227 */ /* 0x000fe200078e00ff */
[----:B------:R-:W-:Y:S02]  /*4540*/  SHF.R.U32.HI R34, RZ, R17, R34 ;  /* 0x00000011ff227219 */ /* 0x000fe40000011622 */
[----:B------:R-:W-:Y:S01]  /*4550*/  SEL R3, R22, R35, !P0 ;  /* 0x0000002316037207 */ /* 0x000fe20004000000 */
[C---:B------:R-:W-:Y:S01]  /*4560*/  IMAD.HI.U32 R35, R8.reuse, R7, RZ ;  /* 0x0000000708237227 */ /* 0x040fe200078e00ff */
[----:B------:R-:W-:Y:S02]  /*4570*/  SEL R11, R19, R34, !P4 ;  /* 0x00000022130b7207 */ /* 0x000fe40006000000 */
[----:B------:R-:W-:Y:S01]  /*4580*/  SHF.R.U32.HI R36, RZ, R17, R36 ;  /* 0x00000011ff247219 */ /* 0x000fe20000011624 */
[----:B------:R-:W-:Y:S01]  /*4590*/  IMAD.HI.U32 R38, R3, R4, RZ ;  /* 0x0000000403267227 */ /* 0x000fe200078e00ff */
[----:B------:R-:W-:Y:S03]  /*45a0*/  SHF.R.U32.HI R35, RZ, R18, R35 ;  /* 0x00000012ff237219 */ /* 0x000fe60000011623 */
[----:B------:R-:W-:Y:S01]  /*45b0*/  IMAD.HI.U32 R34, R11, R4, RZ ;  /* 0x000000040b227227 */ /* 0x000fe200078e00ff */
[----:B------:R-:W-:Y:S02]  /*45c0*/  @P2 SHF.R.U32.HI R3, RZ, R5, R38 ;  /* 0x00000005ff032219 */ /* 0x000fe40000011626 */
[----:B------:R-:W-:Y:S02]  /*45d0*/  SEL R9, R8, R35, !P0 ;  /* 0x0000002308097207 */ /* 0x000fe40004000000 */
[----:B------:R-:W-:Y:S01]  /*45e0*/  @P2 SHF.R.U32.HI R11, RZ, R5, R34 ;  /* 0x00000005ff0b2219 */ /* 0x000fe20000011622 */
[C---:B------:R-:W-:Y:S01]  /*45f0*/  IMAD R10, R40.reuse, R3, RZ ;  /* 0x00000003280a7224 */ /* 0x040fe200078e02ff */
[----:B------:R-:W-:Y:S01]  /*4600*/  SEL R3, R13, R36, !P4 ;  /* 0x000000240d037207 */ /* 0x000fe20006000000 */
[C---:B------:R-:W-:Y:S03]  /*4610*/  IMAD.HI.U32 R14, R9.reuse, R4, RZ ;  /* 0x00000004090e7227 */ /* 0x040fe600078e00ff */
[----:B------:R-:W-:Y:S01]  /*4620*/  ISETP.GE.AND P0, PT, R9, R10, PT ;  /* 0x0000000a0900720c */ /* 0x000fe20003f06270 */
[C---:B------:R-:W-:Y:S01]  /*4630*/  IMAD R12, R40.reuse, R11, RZ ;  /* 0x0000000b280c7224 */ /* 0x040fe200078e02ff */
[-C--:B------:R-:W-:Y:S04]  /*4640*/  SHF.R.U32.HI R14, RZ, R5.reuse, R14 ;  /* 0x00000005ff0e7219 */ /* 0x080fe8000001160e */
[----:B------:R-:W-:Y:S02]  /*4650*/  ISETP.GE.OR P0, PT, R3, R12, P0 ;  /* 0x0000000c0300720c */ /* 0x000fe40000706670 */
[----:B------:R-:W-:Y:S05]  /*4660*/  SEL R15, R9, R14, !P2 ;  /* 0x0000000e090f7207 */ /* 0x000fea0005000000 */
[----:B------:R-:W-:Y:S04]  /*4670*/  IMAD.MOV R14, RZ, RZ, -R15 ;  /* 0x000000ffff0e7224 */ /* 0x000fe800078e0a0f */
[----:B------:R-:W-:Y:S02]  /*4680*/  IMAD R14, R40, R14, R9 ;  /* 0x0000000e280e7224 */ /* 0x000fe400078e0209 */
[C---:B------:R-:W-:Y:S05]  /*4690*/  @!P0 IMAD.HI.U32 R10, R3.reuse, R4, RZ ;  /* 0x00000004030a8227 */ /* 0x040fea00078e00ff */
[----:B------:R-:W-:Y:S04]  /*46a0*/  @!P0 SHF.R.U32.HI R10, RZ, R5, R10 ;  /* 0x00000005ff0a8219 */ /* 0x000fe8000001160a */
[----:B------:R-:W-:Y:S01]  /*46b0*/  @!P0 SEL R0, R3, R10, !P2 ;  /* 0x0000000a03008207 */ /* 0x000fe20005000000 */
[----:B------:R-:W-:Y:S03]  /*46c0*/  IMAD.MOV R10, RZ, RZ, -R3 ;  /* 0x000000ffff0a7224 */ /* 0x000fe600078e0a03 */
[----:B------:R-:W-:Y:S01]  /*46d0*/  @!P0 IADD3 R15, PT, PT, R15, -R0, RZ ;  /* 0x800000000f0f8210 */ /* 0x000fe20007ffe0ff */
[----:B------:R-:W-:Y:S01]  /*46e0*/  @!P0 IMAD R0, R11, R14, R0 ;  /* 0x0000000e0b008224 */ /* 0x000fe200078e0200 */
[----:B------:R-:W-:Y:S01]  /*46f0*/  IADD3 R11, PT, PT, -R9, RZ, RZ ;  /* 0x000000ff090b7210 */ /* 0x000fe20007ffe1ff */
[----:B------:R-:W-:Y:S02]  /*4700*/  IMAD R13, R2, R10, R13 ;  /* 0x0000000a020d7224 */ /* 0x000fe400078e020d */
[----:B------:R-:W-:Y:S02]  /*4710*/  @!P0 IMAD R9, R15, R40, R3 ;  /* 0x000000280f098224 */ /* 0x000fe400078e0203 */
[----:B------:R-:W-:Y:S02]  /*4720*/  @!P0 IMAD.MOV.U32 R3, RZ, RZ, R0 ;  /* 0x000000ffff038224 */ /* 0x000fe400078e0000 */
[----:B------:R-:W-:Y:S02]  /*4730*/  IMAD R8, R6, R11, R8 ;  /* 0x0000000b06087224 */ /* 0x000fe400078e0208 */
[----:B------:R-:W-:Y:S02]  /*4740*/  IMAD R13, R3, R2, R13 ;  /* 0x00000002030d7224 */ /* 0x000fe400078e020d */
[----:B------:R-:W-:Y:S02]  /*4750*/  IMAD R8, R9, R6, R8 ;  /* 0x0000000609087224 */ /* 0x000fe400078e0208 */
.L_x_83:
[----:B------:R-:W-:Y:S05]  /*4760*/  BRA.U UP1, `(.L_x_84) ;  /* 0x0000000101107547 */ /* 0x000fea000b800000 */
[----:B------:R-:W-:Y:S04]  /*4770*/  MOV R0, UR6 ;  /* 0x0000000600007c02 */ /* 0x000fe80008000f00 */
[----:B------:R-:W-:Y:S04]  /*4780*/  SHF.L.U32 R3, R0, 0x1f, RZ ;  /* 0x0000001f00037819 */ /* 0x000fe800000006ff */
[----:B------:R-:W2:Y:S02]  /*4790*/  SYNCS.PHASECHK.TRANS64.TRYWAIT P0, [UR7+0x138], R3 ;  /* 0x00013803ff0075a7 */ /* 0x000ea40008001107 */
[----:B--2---:R-:W-:Y:S05]  /*47a0*/  @!P0 BRA `(.L_x_85) ;  /* 0x0000003c00708947 */ /* 0x004fea0003800000 */
.L_x_84:
[----:B------:R-:W-:Y:S02]  /*47b0*/  R2UR UR19, R21 ;  /* 0x00000000151372ca */ /* 0x000fe400000e0000 */
[----:B------:R-:W-:Y:S02]  /*47c0*/  R2UR UR18, R20 ;  /* 0x00000000141272ca */ /* 0x000fe400000e0000 */
[----:B------:R-:W-:Y:S02]  /*47d0*/  ISETP.NE.U32.AND P2, PT, RZ, UR4, PT ;  /* 0x00000004ff007c0c */ /* 0x000fe4000bf45070 */
[----:B------:R-:W-:Y:S02]  /*47e0*/  SHF.L.U32 R12, R31, 0x1f, RZ ;  /* 0x0000001f1f0c7819 */ /* 0x000fe400000006ff */
[----:B------:R-:W-:Y:S05]  /*47f0*/  ISETP.NE.AND.EX P2, PT, RZ, UR5, PT, P2 ;  /* 0x00000005ff007c0c */ /* 0x000fea000bf45320 */
[----:B------:R-:W-:Y:S02]  /*4800*/  USHF.L.U32 UR19, UR19, 0x6, URZ ;  /* 0x0000000613137899 */ /* 0x000fe400080006ff */
[----:B------:R-:W-:Y:S01]  /*4810*/  USHF.L.U32 UR18, UR18, 0x7, URZ ;  /* 0x0000000712127899 */ /* 0x000fe200080006ff */
[----:B------:R-:W-:Y:S11]  /*4820*/  BRA.U !UP3, `(.L_x_86) ;  /* 0x000000010b347547 */ /* 0x000ff6000b800000 */
[----:B------:R-:W-:Y:S01]  /*4830*/  UPLOP3.LUT UP0, UPT, UPT, UPT, UP2, 0x80, 0x8 ;  /* 0x000000000008789c */ /* 0x000fe20003f0f020 */
[----:B--2---:R-:W-:Y:S02]  /*4840*/  HFMA2 R0, -RZ, RZ, 0, 5.9604644775390625e-08 ;  /* 0x00000001ff007431 */ /* 0x004fe400000001ff */
[----:B------:R-:W-:Y:S03]  /*4850*/  IMAD.MOV.U32 R95, RZ, RZ, 0x1 ;  /* 0x00000001ff5f7424 */ /* 0x000fe600078e00ff */
[----:B------:R-:W-:Y:S05]  /*4860*/  PLOP3.LUT P0, PT, PT, PT, UP0, 0x80, 0x8 ;  /* 0x000000000008781c */ /* 0x000fea0003f0f008 */
[----:B------:R-:W2:Y:S01]  /*4870*/  @UP0 LDCU.64 UR10, c[0x0][0x888] ;  /* 0x00011100ff0a07ac */ /* 0x000ea20008000a00 */
[----:B------:R-:W-:Y:S07]  /*4880*/  @UP0 UIMAD UR8, UR36, UR4, URZ ;  /* 0x00000004240802a4 */ /* 0x000fee000f8e02ff */
[----:B------:R-:W-:Y:S01]  /*4890*/  @!P0 PRMT R95, R0, 0x7610, R95 ;  /* 0x00007610005f8816 */ /* 0x000fe2000000005f */
[----:B--2---:R-:W-:Y:S03]  /*48a0*/  @UP0 UIMAD.WIDE UR10, UR8, 0x4, UR10 ;  /* 0x00000004080a08a5 */ /* 0x004fe6000f8e020a */
[----:B------:R-:W2:Y:S03]  /*48b0*/  @!UP0 LDCU UR8, c[0x0][0x880] ;  /* 0x00011000ff0887ac */ /* 0x000ea60008000800 */
[----:B------:R-:W-:Y:S01]  /*48c0*/  IMAD.U32 R10, RZ, RZ, UR10 ;  /* 0x0000000aff0a7e24 */ /* 0x000fe2000f8e00ff */
[----:B------:R-:W-:Y:S05]  /*48d0*/  MOV R11, UR11 ;  /* 0x0000000b000b7c02 */ /* 0x000fea0008000f00 */
[----:B-----5:R3:W5:Y:S02]  /*48e0*/  @P0 LDG.E R49, desc[UR46][R10.64] ;  /* 0x0000002e0a310981 */ /* 0x020764000c1e1900 */
[----:B--23--:R-:W-:Y:S07]  /*48f0*/  @!P0 IMAD.U32 R49, RZ, RZ, UR8 ;  /* 0x00000008ff318e24 */ /* 0x00cfee000f8e00ff */
.L_x_86:
[----:B-----5:R-:W-:Y:S01]  /*4900*/  @!P2 FSETP.EQ.AND P0, PT, R49, RZ, PT ;  /* 0x000000ff3100a20b */ /* 0x020fe20003f02000 */
[----:B------:R-:W-:Y:S01]  /*4910*/  @!UPT UIADD3 URZ, UPT, UPT, URZ, URZ, URZ ;  /* 0x000000fffffff290 */ /* 0x000fe2000fffe0ff */
[----:B------:R-:W-:Y:S11]  /*4920*/  @!P2 BRA `(.L_x_87) ;  /* 0x000000000014a947 */ /* 0x000ff60003800000 */
[----:B------:R-:W-:Y:S02]  /*4930*/  LOP3.LUT P2, RZ, R95, 0xff, RZ, 0xc0, !PT ;  /* 0x000000ff5fff7812 */ /* 0x000fe4000784c0ff */
[----:B------:R-:W-:Y:S04]  /*4940*/  PLOP3.LUT P0, PT, PT, PT, UP0, 0x80, 0x8 ;  /* 0x000000000008781c */ /* 0x000fe80003f0f008 */
[----:B------:R-:W-:Y:S07]  /*4950*/  PLOP3.LUT P0, PT, P0, PT, PT, 0x8, 0x80 ;  /* 0x000000000080781c */ /* 0x000fee000070e170 */
[----:B------:R-:W-:Y:S11]  /*4960*/  @P2 FSETP.EQ.AND P0, PT, R49, RZ, PT ;  /* 0x000000ff3100220b */ /* 0x000ff60003f02000 */
[----:B------:R-:W-:Y:S02]  /*4970*/  @!UPT UIADD3 URZ, UPT, UPT, URZ, URZ, URZ ;  /* 0x000000fffffff290 */ /* 0x000fe4000fffe0ff */
.L_x_87:
[----:B------:R-:W3:Y:S01]  /*4980*/  SYNCS.PHASECHK.TRANS64.TRYWAIT P2, [UR7+0x120], R12 ;  /* 0x0001200cff0075a7 */ /* 0x000ee20008041107 */
[----:B------:R-:W-:Y:S04]  /*4990*/  ELECT P4, URZ, PT ;  /* 0x0000000000ff782f */ /* 0x000fe80003880000 */
[----:B------:R-:W-:Y:S11]  /*49a0*/  PLOP3.LUT P4, PT, P0, P4, PT, 0xf2, 0x2f ;  /* 0x00000000002f781c */ /* 0x000ff60000789e72 */
[----:B------:R-:W-:Y:S02]  /*49b0*/  @!UPT UIADD3 URZ, UPT, UPT, URZ, URZ, URZ ;  /* 0x000000fffffff290 */ /* 0x000fe4000fffe0ff */
[----:B-1----:R-:W-:Y:S05]  /*49c0*/  @!P4 IADD3 R21, P0, PT, R32, 0x580, RZ ;  /* 0x000005802015c810 */ /* 0x002fea0007f1e0ff */
[----:B------:R-:W-:Y:S01]  /*49d0*/  @!P4 IMAD.X R20, RZ, RZ, R33, P0 ;  /* 0x000000ffff14c224 */ /* 0x000fe200000e0621 */
[----:B---3--:R-:W-:Y:S07]  /*49e0*/  @!P2 BRA `(.L_x_88) ;  /* 0x0000003800f8a947 */ /* 0x008fee0003800000 */
.L_x_175:
[----:B------:R-:W3:Y:S01]  /*49f0*/  LDC.64 R14, c[0x0][0xb10] ;  /* 0x0002c400ff0e7b82 */ /* 0x000ee20000000a00 */
[----:B------:R-:W-:Y:S01]  /*4a00*/  @!P4 R2UR UR8, R20 ;  /* 0x000000001408c2ca */ /* 0x000fe200000e0000 */
[----:B------:R-:W-:Y:S01]  /*4a10*/  VOTEU.ALL UP1, P4 ;  /* 0x0000000000ff7886 */ /* 0x000fe20002020000 */
[----:B------:R-:W-:Y:S01]  /*4a20*/  @!P4 R2UR UR9, R21 ;  /* 0x000000001509c2ca */ /* 0x000fe200000e0000 */
[----:B------:R-:W-:Y:S01]  /*4a30*/  UMOV UR10, 0x0 ;  /* 0x00000000000a7882 */ /* 0x000fe20000000000 */
[----:B------:R-:W-:Y:S03]  /*4a40*/  UMOV UR11, 0x10000000 ;  /* 0x10000000000b7882 */ /* 0x000fe60000000000 */
[----:B------:R-:W5:Y:S01]  /*4a50*/  LDC.64 R10, c[0x0][0xb18] ;  /* 0x0002c600ff0a7b82 */ /* 0x000f620000000a00 */
[----:B------:R-:W-:Y:S01]  /*4a60*/  @!UP1 UIADD3 UR16, UPT, UPT, UR7, 0x200, URZ ;  /* 0x0000020007109890 */ /* 0x000fe2000fffe0ff */
[----:B------:R-:W-:Y:S01]  /*4a70*/  @P3 SHF.R.U32.HI R28, RZ, 0x10, R25 ;  /* 0x00000010ff1c3819 */ /* 0x000fe20000011619 */
[----:B------:R-:W-:Y:S01]  /*4a80*/  VOTEU.ALL UP1, P4 ;  /* 0x0000000000ff7886 */ /* 0x000fe20002020000 */
[----:B------:R-:W-:Y:S01]  /*4a90*/  UMOV UR20, UR36 ;  /* 0x0000002400147c82 */ /* 0x000fe20008000000 */
[----:B------:R-:W-:Y:S03]  /*4aa0*/  VIADD R30, R30, 0x1 ;  /* 0x000000011e1e7836 */ /* 0x000fe60000000000 */
[----:B--2---:R-:W2:Y:S01]  /*4ab0*/  @!P1 LDC R0, c[0x0][0xb20] ;  /* 0x0002c800ff009b82 */ /* 0x004ea20000000800 */
[----:B------:R-:W-:Y:S01]  /*4ac0*/  IMAD.U32 R21, RZ, RZ, UR8 ;  /* 0x00000008ff157e24 */ /* 0x000fe2000f8e00ff */
[----:B------:R-:W-:Y:S06]  /*4ad0*/  UPRMT UR8, UR37, 0x654, UR17 ;  /* 0x0000065425087896 */ /* 0x000fec0008000011 */
[----:B-1----:R-:W1:Y:S01]  /*4ae0*/  @!P1 LDC R3, c[0x0][0xb0c] ;  /* 0x0002c300ff039b82 */ /* 0x002e620000000800 */
[----:B------:R-:W-:Y:S01]  /*4af0*/  IMAD.U32 R20, RZ, RZ, UR9 ;  /* 0x00000009ff147e24 */ /* 0x000fe2000f8e00ff */
[----:B------:R-:W-:Y:S04]  /*4b00*/  @!P4 R2UR UR15, R21 ;  /* 0x00000000150fc2ca */ /* 0x000fe800000e0000 */
[----:B------:R-:W-:Y:S01]  /*4b10*/  @!P4 R2UR UR14, R20 ;  /* 0x00000000140ec2ca */ /* 0x000fe200000e0000 */
[----:B------:R-:W-:Y:S11]  /*4b20*/  @!P4 IMAD.MOV.U32 R20, RZ, RZ, 0x1000 ;  /* 0x00001000ff14c424 */ /* 0x000ff600078e00ff */
[----:B------:R-:W-:Y:S01]  /*4b30*/  @!UPT UIADD3 URZ, UPT, UPT, URZ, URZ, URZ ;  /* 0x000000fffffff290 */ /* 0x000fe2000fffe0ff */
[----:B------:R1:W-:Y:S01]  /*4b40*/  @!UP1 UTMALDG.3D [UR16], [UR14], desc[UR10] ;  /* 0x00000a100e0095b4 */ /* 0x0003e20008011000 */
[----:B------:R1:W-:Y:S02]  /*4b50*/  @!P4 SYNCS.ARRIVE.TRANS64.RED.A0TR RZ, [UR7+0x110], R20 ;  /* 0x00011014ffffc9a7 */ /* 0x0003e40008300407 */
[----:B-1----:R-:W-:Y:S01]  /*4b60*/  @!P1 ISETP.NE.AND P2, PT, R3, 0x1, PT ;  /* 0x000000010300980c */ /* 0x002fe20003f45270 */
[C---:B---3--:R-:W-:Y:S01]  /*4b70*/  @!P1 IMAD.HI.U32 R14, R13.reuse, R14, RZ ;  /* 0x0000000e0d0e9227 */ /* 0x048fe200078e00ff */
[----:B-----5:R-:W-:Y:S03]  /*4b80*/  @!P1 ISETP.NE.AND P0, PT, R10, 0x1, PT ;  /* 0x000000010a00980c */ /* 0x020fe60003f05270 */
[C---:B------:R-:W-:Y:S01]  /*4b90*/  @!P1 IMAD.HI.U32 R11, R8.reuse, R11, RZ ;  /* 0x0000000b080b9227 */ /* 0x040fe200078e00ff */
[----:B------:R-:W-:Y:S04]  /*4ba0*/  @!P1 SHF.R.U32.HI R14, RZ, R15, R14 ;  /* 0x0000000fff0e9219 */ /* 0x000fe8000001160e */
[----:B--2---:R-:W-:Y:S01]  /*4bb0*/  @!P1 SHF.R.U32.HI R9, RZ, R0, R11 ;  /* 0x00000000ff099219 */ /* 0x004fe2000001160b */
[----:B------:R-:W-:Y:S01]  /*4bc0*/  SYNCS.ARRIVE.TRANS64.RED.A1T0 RZ, [UR8], RZ ;  /* 0x000000ffffff79a7 */ /* 0x000fe20008100408 */
[----:B------:R-:W-:Y:S02]  /*4bd0*/  @!P1 SEL R14, R13, R14, !P2 ;  /* 0x0000000e0d0e9207 */ /* 0x000fe40005000000 */
[----:B------:R-:W-:Y:S01]  /*4be0*/  @!P1 SEL R9, R8, R9, !P0 ;  /* 0x0000000908099207 */ /* 0x000fe20004000000 */
[----:B------:R-:W1:Y:S04]  /*4bf0*/  SYNCS.PHASECHK.TRANS64.TRYWAIT P5, [UR7+0x128], R12 ;  /* 0x0001280cff0075a7 */ /* 0x000e6800080a1107 */
[----:B------:R-:W-:Y:S02]  /*4c00*/  @!P1 IMAD.IADD R0, R9, 0x1, -R14 ;  /* 0x0000000109009824 */ /* 0x000fe400078e0a0e */
[----:B------:R-:W-:Y:S02]  /*4c10*/  @!P1 IMAD.IADD R9, R14, 0x1, -R9 ;  /* 0x000000010e099824 */ /* 0x000fe400078e0a09 */
[----:B------:R-:W-:Y:S02]  /*4c20*/  @!P1 IMAD R13, R0, R3, R13 ;  /* 0x00000003000d9224 */ /* 0x000fe400078e020d */
[----:B------:R-:W-:Y:S01]  /*4c30*/  @!P1 IMAD R8, R9, R10, R8 ;  /* 0x0000000a09089224 */ /* 0x000fe200078e0208 */
[----:B-1----:R-:W-:Y:S06]  /*4c40*/  @!P5 BRA `(.L_x_89) ;  /* 0x000000380078d947 */ /* 0x002fec0003800000 */
.L_x_177:
[----:B-1----:R-:W-:Y:S01]  /*4c50*/  @!P4 IADD3 R3, P0, PT, R32, 0x580, RZ ;  /* 0x000005802003c810 */ /* 0x002fe20007f1e0ff */
[----:B------:R-:W-:Y:S01]  /*4c60*/  VOTEU.ALL UP1, P4 ;  /* 0x0000000000ff7886 */ /* 0x000fe20002020000 */
[----:B------:R-:W-:Y:S01]  /*4c70*/  UMOV UR20, 0x0 ;  /* 0x0000000000147882 */ /* 0x000fe20000000000 */
[----:B------:R-:W-:Y:S01]  /*4c80*/  UMOV UR21, 0x10000000 ;  /* 0x1000000000157882 */ /* 0x000fe20000000000 */
[----:B------:R-:W-:Y:S01]  /*4c90*/  @!P4 R2UR UR9, R3 ;  /* 0x000000000309c2ca */ /* 0x000fe200000e0000 */
[----:B------:R-:W-:Y:S01]  /*4ca0*/  @!P4 IMAD.X R0, RZ, RZ, R33, P0 ;  /* 0x000000ffff00c224 */ /* 0x000fe200000e0621 */
[----:B------:R-:W-:Y:S01]  /*4cb0*/  @!UP1 UIADD3 UR10, UPT, UPT, UR18, 0x40, URZ ;  /* 0x00000040120a9890 */ /* 0x000fe2000fffe0ff */
[----:B------:R-:W-:Y:S01]  /*4cc0*/  ISETP.NE.AND P0, PT, R30, 0x2, PT ;  /* 0x000000021e00780c */ /* 0x000fe20003f05270 */
[----:B------:R-:W-:Y:S01]  /*4cd0*/  UMOV UR11, UR19 ;  /* 0x00000013000b7c82 */ /* 0x000fe20008000000 */
[----:B------:R-:W-:Y:S01]  /*4ce0*/  UMOV UR12, UR36 ;  /* 0x00000024000c7c82 */ /* 0x000fe20008000000 */
[----:B------:R-:W-:Y:S01]  /*4cf0*/  @!P4 R2UR UR8, R0 ;  /* 0x000000000008c2ca */ /* 0x000fe200000e0000 */
[----:B------:R-:W-:Y:S01]  /*4d00*/  IMAD.IADD R20, R8, 0x1, R94 ;  /* 0x0000000108147824 */ /* 0x000fe200078e025e */
[----:B------:R-:W-:Y:S01]  /*4d10*/  @P3 R2UR UR36, R28 ;  /* 0x000000001c2432ca */ /* 0x000fe200000e0000 */
[----:B------:R-:W-:Y:S01]  /*4d20*/  IMAD.IADD R21, R13, 0x1, R96 ;  /* 0x000000010d157824 */ /* 0x000fe200078e0260 */
[----:B------:R-:W-:Y:S02]  /*4d30*/  SEL R0, RZ, 0x1, P0 ;  /* 0x00000001ff007807 */ /* 0x000fe40000000000 */
[----:B------:R-:W-:Y:S01]  /*4d40*/  LOP3.LUT R31, R31, 0x1, RZ, 0x3c, !PT ;  /* 0x000000011f1f7812 */ /* 0x000fe200078e3cff */
[----:B------:R-:W-:Y:S01]  /*4d50*/  IMAD.U32 R10, RZ, RZ, UR9 ;  /* 0x00000009ff0a7e24 */ /* 0x000fe2000f8e00ff */
[----:B------:R-:W-:Y:S01]  /*4d60*/  @!UP1 UIADD3 UR9, UPT, UPT, UR7, 0x118, URZ ;  /* 0x0000011807099890 */ /* 0x000fe2000fffe0ff */
[----:B------:R-:W-:Y:S02]  /*4d70*/  LOP3.LUT R29, R29, R0, RZ, 0x3c, !PT ;  /* 0x000000001d1d7212 */ /* 0x000fe400078e3cff */
[----:B------:R-:W-:Y:S02]  /*4d80*/  SEL R30, R30, RZ, P0 ;  /* 0x000000ff1e1e7207 */ /* 0x000fe40000000000 */
[----:B------:R-:W-:Y:S01]  /*4d90*/  IMAD.U32 R11, RZ, RZ, UR8 ;  /* 0x00000008ff0b7e24 */ /* 0x000fe2000f8e00ff */
[----:B------:R-:W-:Y:S01]  /*4da0*/  @!P4 R2UR UR14, R10 ;  /* 0x000000000a0ec2ca */ /* 0x000fe200000e0000 */
[----:B------:R-:W-:Y:S01]  /*4db0*/  @!UP1 UIADD3 UR8, UPT, UPT, UR7, 0x1200, URZ ;  /* 0x0000120007089890 */ /* 0x000fe2000fffe0ff */
[----:B------:R-:W-:Y:S02]  /*4dc0*/  VOTEU.ALL UP1, P4 ;  /* 0x0000000000ff7886 */ /* 0x000fe40002020000 */
[----:B------:R-:W-:Y:S11]  /*4dd0*/  @!P4 R2UR UR15, R11 ;  /* 0x000000000b0fc2ca */ /* 0x000ff600000e0000 */
[----:B------:R-:W-:Y:S02]  /*4de0*/  @!UPT UIADD3 URZ, UPT, UPT, URZ, URZ, URZ ;  /* 0x000000fffffff290 */ /* 0x000fe4000fffe0ff */
[----:B------:R2:W-:Y:S01]  /*4df0*/  @!UP1 UTMALDG.3D [UR8], [UR14], desc[UR20] ;  /* 0x000014080e0095b4 */ /* 0x0005e20008011000 */
[----:B------:R2:W-:Y:S01]  /*4e00*/  @!P4 SYNCS.ARRIVE.TRANS64.RED.A0TR RZ, [UR7+0x118], R23 ;  /* 0x00011817ffffc9a7 */ /* 0x0005e20008300407 */
[----:B------:R-:W-:Y:S01]  /*4e10*/  UPLOP3.LUT UP1, UPT, UPT, UPT, UPT, 0x80, 0x8 ;  /* 0x000000000008789c */ /* 0x000fe20003f2f070 */
[----:B------:R-:W-:Y:S01]  /*4e20*/  SYNCS.ARRIVE.TRANS64.RED.A1T0 RZ, [UR13], RZ ;  /* 0x000000ffffff79a7 */ /* 0x000fe2000810040d */
[----:B------:R-:W-:Y:S09]  /*4e30*/  @P3 BRA `(.L_x_90) ;  /* 0xfffffff400503947 */ /* 0x000ff2000383ffff */
[----:B------:R-:W-:-:S04]  /*4e40*/  SHF.L.U32 R3, R31, 0x1f, RZ ;  /* 0x0000001f1f037819 */ /* 0x000fc800000006ff */
[----:B------:R-:W1:Y:S02]  /*4e50*/  SYNCS.PHASECHK.TRANS64.TRYWAIT P0, [UR7+0x120], R3 ;  /* 0x00012003ff0075a7 */ /* 0x000e640008001107 */
[----:B-1----:R-:W-:Y:S05]  /*4e60*/  @!P0 BRA `(.L_x_91) ;  /* 0x0000003800088947 */ /* 0x002fea0003800000 */
.L_x_179:
[----:B-1----:R-:W-:-:S07]  /*4e70*/  MOV R0, UR7 ;  /* 0x0000000700007c02 */ /* 0x002fce0008000f00 */
.L_x_92:
[----:B-1----:R-:W-:-:S04]  /*4e80*/  SHF.L.U32 R3, R31, 0x1f, RZ ;  /* 0x0000001f1f037819 */ /* 0x002fc800000006ff */
[----:B------:R1:W3:Y:S03]  /*4e90*/  SYNCS.PHASECHK.TRANS64.TRYWAIT P0, [R0+URZ+0x128], R3 ;  /* 0x00012803000075a7 */ /* 0x0002e600080011ff */
[----:B---3--:R-:W-:Y:S05]  /*4ea0*/  @!P0 NANOSLEEP.SYNCS 0x989680 ;  /* 0x009896800000895d */ /* 0x008fea0003900000 */
[----:B------:R-:W3:Y:S02]  /*4eb0*/  @!P0 SYNCS.PHASECHK.TRANS64 P0, [R0+URZ+0x128], R3 ;  /* 0x00012803000085a7 */ /* 0x000ee400080010ff */
[----:B--23--:R-:W-:Y:S05]  /*4ec0*/  @P0 EXIT ;  /* 0x000000000000094d */ /* 0x00cfea0003800000 */
[----:B------:R-:W-:Y:S05]  /*4ed0*/  BRA `(.L_x_92) ;  /* 0xfffffffc00e87947 */ /* 0x000fea000383ffff */
.L_x_81:
[----:B------:R-:W-:-:S06]  /*4ee0*/  UISETP.GE.AND UP1, UPT, UR8, 0x4, UPT ;  /* 0x000000040800788c */ /* 0x000fcc000bf26270 */
[----:B------:R-:W-:-:S13]  /*4ef0*/  PLOP3.LUT P0, PT, PT, PT, UP1, 0x80, 0x8 ;  /* 0x000000000008781c */ /* 0x000fda0003f0f018 */
[----:B------:R-:W-:Y:S05]  /*4f00*/  @!P0 EXIT ;  /* 0x000000000000894d */ /* 0x000fea0003800000 */
[----:B------:R-:W-:Y:S01]  /*4f10*/  BAR.SYNC.DEFER_BLOCKING 0x6, 0xa0 ;  /* 0x0182800000007b1d */ /* 0x000fe20000010000 */
[C---:B------:R-:W-:Y:S01]  /*4f20*/  IMAD.SHL.U32 R7, R108.reuse, 0x40, RZ ;  /* 0x000000406c077824 */ /* 0x040fe200078e00ff */
[C---:B------:R-:W-:Y:S01]  /*4f30*/  LOP3.LUT R110, R108.reuse, 0x60, RZ, 0xc0, !PT ;  /* 0x000000606c6e7812 */ /* 0x040fe200078ec0ff */
[C---:B------:R-:W-:Y:S01]  /*4f40*/  IMAD.SHL.U32 R100, R108.reuse, 0x20, RZ ;  /* 0x000000206c647824 */ /* 0x040fe200078e00ff */
[----:B------:R-:W-:Y:S01]  /*4f50*/  CS2R R106, SRZ ;  /* 0x00000000006a7805 */ /* 0x000fe2000001ff00 */
[C---:B------:R-:W-:Y:S01]  /*4f60*/  IMAD.SHL.U32 R0, R108.reuse, 0x2, RZ ;  /* 0x000000026c007824 */ /* 0x040fe200078e00ff */
[----:B------:R-:W-:Y:S02]  /*4f70*/  UMOV UR49, 0x400 ;  /* 0x0000040000317882 */ /* 0x000fe40000000000 */
[----:B------:R-:W1:Y:S01]  /*4f80*/  LDC R99, c[0x0][0x370] ;  /* 0x0000dc00ff637b82 */ /* 0x000e620000000800 */
[----:B------:R-:W-:Y:S01]  /*4f90*/  ULEA UR49, UR37, UR49, 0x18 ;  /* 0x0000003125317291 */ /* 0x000fe2000f8ec0ff */
[----:B------:R-:W-:Y:S01]  /*4fa0*/  LOP3.LUT R5, R7, 0x180, RZ, 0xc0, !PT ;  /* 0x0000018007057812 */ /* 0x000fe200078ec0ff */
[----:B------:R-:W-:Y:S01]  /*4fb0*/  IMAD.U32 R46, R108, 0x10000, RZ ;  /* 0x000100006c2e7824 */ /* 0x000fe200078e00ff */
[----:B------:R-:W-:Y:S01]  /*4fc0*/  LOP3.LUT R100, R100, 0xc00, RZ, 0xc0, !PT ;  /* 0x00000c0064647812 */ /* 0x000fe200078ec0ff */
[----:B------:R-:W-:Y:S01]  /*4fd0*/  UIADD3 UR4, UPT, UPT, UR49, 0x2200, URZ ;  /* 0x0000220031047890 */ /* 0x000fe2000fffe0ff */
[----:B------:R-:W-:Y:S01]  /*4fe0*/  LOP3.LUT R0, R5, 0x20, R0, 0xf8, !PT ;  /* 0x0000002005007812 */ /* 0x000fe200078ef800 */
[----:B------:R-:W-:Y:S01]  /*4ff0*/  IMAD.SHL.U32 R5, R108, 0x8, RZ ;  /* 0x000000086c057824 */ /* 0x000fe200078e00ff */
[----:B------:R-:W2:Y:S01]  /*5000*/  LDC R42, c[0x0][0xb0c] ;  /* 0x0002c300ff2a7b82 */ /* 0x000ea20000000800 */
[----:B------:R-:W-:Y:S01]  /*5010*/  LOP3.LUT R100, R100, 0x40, R7, 0xf8, !PT ;  /* 0x0000004064647812 */ /* 0x000fe200078ef807 */
[----:B------:R-:W-:Y:S01]  /*5020*/  IMAD.MOV.U32 R44, RZ, RZ, RZ ;  /* 0x000000ffff2c7224 */ /* 0x000fe200078e00ff */
[----:B------:R-:W-:Y:S01]  /*5030*/  LOP3.LUT R46, R46, 0x600000, RZ, 0xc0, !PT ;  /* 0x006000002e2e7812 */ /* 0x000fe200078ec0ff */
[----:B------:R-:W-:Y:S01]  /*5040*/  IMAD.MOV.U32 R112, RZ, RZ, RZ ;  /* 0x000000ffff707224 */ /* 0x000fe200078e00ff */
[----:B------:R-:W-:-:S02]  /*5050*/  LOP3.LUT R108, R108, 0x2, RZ, 0xc0, !PT ;  /* 0x000000026c6c7812 */ /* 0x000fc400078ec0ff */
[----:B------:R-:W-:Y:S02]  /*5060*/  CS2R R104, SRZ ;  /* 0x0000000000687805 */ /* 0x000fe4000001ff00 */
[----:B------:R-:W-:Y:S01]  /*5070*/  LOP3.LUT R5, R0, 0x30, R5, 0x78, !PT ;  /* 0x0000003000057812 */ /* 0x000fe200078e7805 */
[----:B------:R-:W4:Y:S01]  /*5080*/  LDC R97, c[0x0][0xb20] ;  /* 0x0002c800ff617b82 */ /* 0x000f220000000800 */
[----:B------:R-:W3:Y:S01]  /*5090*/  LDS R3, [UR49+0x1f0] ;  /* 0x0001f031ff037984 */ /* 0x000ee20008000800 */
[----:B------:R-:W-:Y:S01]  /*50a0*/  LOP3.LUT R100, R100, 0x200, R7, 0xf8, !PT ;  /* 0x0000020064647812 */ /* 0x000fe200078ef807 */
[----:B------:R-:W-:Y:S01]  /*50b0*/  IMAD.MOV R102, RZ, RZ, -R108 ;  /* 0x000000ffff667224 */ /* 0x000fe200078e0a6c */
[----:B------:R-:W1:Y:S01]  /*50c0*/  LDCU.64 UR52, c[0x0][0x348] ;  /* 0x00006900ff3477ac */ /* 0x000e620008000a00 */
[----:B------:R-:W-:Y:S01]  /*50d0*/  IMAD.U32 R109, RZ, RZ, UR4 ;  /* 0x00000004ff6d7e24 */ /* 0x000fe2000f8e00ff */
[----:B------:R-:W-:Y:S02]  /*50e0*/  LOP3.LUT R100, R100, R5, RZ, 0xfc, !PT ;  /* 0x0000000564647212 */ /* 0x000fe400078efcff */
[----:B------:R-:W1:Y:S01]  /*50f0*/  LDC R41, c[0x0][0xb30] ;  /* 0x0002cc00ff297b82 */ /* 0x000e620000000800 */
[----:B------:R-:W1:Y:S01]  /*5100*/  LDCU.64 UR38, c[0x0][0x888] ;  /* 0x00011100ff2677ac */ /* 0x000e620008000a00 */
[----:B------:R-:W1:Y:S06]  /*5110*/  LDCU.64 UR44, c[0x0][0x890] ;  /* 0x00011200ff2c77ac */ /* 0x000e6c0008000a00 */
[----:B------:R-:W1:Y:S01]  /*5120*/  LDC.64 R92, c[0x0][0xb10] ;  /* 0x0002c400ff5c7b82 */ /* 0x000e620000000a00 */
[----:B------:R-:W-:-:S07]  /*5130*/  UIADD3 UR48, UPT, UPT, UR49, 0x200, URZ ;  /* 0x0000020031307890 */ /* 0x000fce000fffe0ff */
[----:B------:R-:W1:Y:S08]  /*5140*/  LDC.64 R38, c[0x0][0xb18] ;  /* 0x0002c600ff267b82 */ /* 0x000e700000000a00 */
[----:B------:R-:W1:Y:S08]  /*5150*/  LDC.64 R36, c[0x0][0xb28] ;  /* 0x0002ca00ff247b82 */ /* 0x000e700000000a00 */
[----:B------:R-:W1:Y:S01]  /*5160*/  LDC.64 R90, c[0x0][0x8b0] ;  /* 0x00022c00ff5a7b82 */ /* 0x000e620000000a00 */
[----:B---3--:R-:W-:-:S07]  /*5170*/  IMAD.IADD R46, R3, 0x1, R46 ;  /* 0x00000001032e7824 */ /* 0x008fce00078e022e */
[----:B------:R-:W3:Y:S08]  /*5180*/  LDC.64 R88, c[0x0][0x8a8] ;  /* 0x00022a00ff587b82 */ /* 0x000ef00000000a00 */
[----:B--2-4-:R-:W1:Y:S02]  /*5190*/  LDC R98, c[0x0][0x374] ;  /* 0x0000dd00ff627b82 */ /* 0x014e640000000800 */
.L_x_118:
[----:B------:R-:W-:Y:S02]  /*51a0*/  LEA R0, R112, UR49, 0x3 ;  /* 0x0000003170007c11 */ /* 0x000fe4000f8e18ff */
[----:B------:R-:W-:Y:S02]  /*51b0*/  SHF.L.U32 R3, R106, 0x1f, RZ ;  /* 0x0000001f6a037819 */ /* 0x000fe400000006ff */
[----:B------:R-:W-:Y:S02]  /*51c0*/  LEA R16, R112, UR49, 0x4 ;  /* 0x0000003170107c11 */ /* 0x000fe4000f8e20ff */
[----:B------:R-:W2:Y:S02]  /*51d0*/  SYNCS.PHASECHK.TRANS64.TRYWAIT P0, [R0+URZ+0x140], R3 ;  /* 0x00014003000075a7 */ /* 0x000ea400080011ff */
[----:B-12---:R-:W-:Y:S05]  /*51e0*/  @!P0 BRA `(.L_x_93) ;  /* 0x0000003400408947 */ /* 0x006fea0003800000 */
.L_x_180:
[----:B------:R-:W4:Y:S01]  /*51f0*/  LDC.64 R12, c[0x0][0xb10] ;  /* 0x0002c400ff0c7b82 */ /* 0x000f220000000a00 */
[----:B------:R-:W3:Y:S01]  /*5200*/  LDS.128 R16, [R16+0x1d0] ;  /* 0x0001d00010107984 */ /* 0x000ee20000000c00 */
[----:B-1----:R-:W-:Y:S01]  /*5210*/  ISETP.NE.AND P1, PT, R41, 0x1, PT ;  /* 0x000000012900780c */ /* 0x002fe20003f25270 */
[----:B--2---:R-:W-:Y:S01]  /*5220*/  VIADD R0, R0, 0x150 ;  /* 0x0000015000007836 */ /* 0x004fe20000000000 */
[----:B------:R-:W-:Y:S04]  /*5230*/  ISETP.GE.AND P0, PT, R40, 0x1, PT ;  /* 0x000000012800780c */ /* 0x000fe80003f06270 */
[----:B------:R-:W1:Y:S01]  /*5240*/  LDC.64 R10, c[0x0][0xb18] ;  /* 0x0002c600ff0a7b82 */ /* 0x000e620000000a00 */
[----:B------:R-:W-:Y:S01]  /*5250*/  PRMT R0, RZ, 0x654, R0 ;  /* 0x00000654ff007816 */ /* 0x000fe20000000000 */
[----:B------:R-:W-:Y:S01]  /*5260*/  @!PT LDS RZ, [RZ] ;  /* 0x00000000fffff984 */ /* 0x000fe20000000800 */
[----:B------:R-:W-:Y:S01]  /*5270*/  @!PT LDS RZ, [RZ] ;  /* 0x00000000fffff984 */ /* 0x000fe20000000800 */
[----:B------:R-:W-:Y:S01]  /*5280*/  @!PT LDS RZ, [RZ] ;  /* 0x00000000fffff984 */ /* 0x000fe20000000800 */
[----:B------:R-:W-:Y:S01]  /*5290*/  @!PT LDS RZ, [RZ] ;  /* 0x00000000fffff984 */ /* 0x000fe20000000800 */
[----:B------:R2:W-:Y:S06]  /*52a0*/  MEMBAR.ALL.CTA ;  /* 0x0000000000007992 */ /* 0x0005ec0000008000 */
[----:B--2---:R-:W2:Y:S01]  /*52b0*/  FENCE.VIEW.ASYNC.S ;  /* 0x00000000000073c6 */ /* 0x004ea20000000000 */
[----:B------:R-:W1:Y:S08]  /*52c0*/  @!P1 LDC R14, c[0x0][0xb20] ;  /* 0x0002c800ff0e9b82 */ /* 0x000e700000000800 */
[----:B------:R-:W1:Y:S01]  /*52d0*/  @!P1 LDC R9, c[0x0][0xb0c] ;  /* 0x0002c300ff099b82 */ /* 0x000e620000000800 */
[----:B--2---:R2:W-:Y:S01]  /*52e0*/  SYNCS.ARRIVE.TRANS64.RED.A1T0 RZ, [R0+URZ], RZ ;  /* 0x000000ff00ff79a7 */ /* 0x0045e200081004ff */
[----:B---3--:R-:W-:Y:S04]  /*52f0*/  LOP3.LUT P4, RZ, R18, 0x1, RZ, 0xc0, !PT ;  /* 0x0000000112ff7812 */ /* 0x008fe8000788c0ff */
[----:B------:R-:W-:Y:S09]  /*5300*/  P2R R111, PR, RZ, 0x10 ;  /* 0x00000010ff6f7803 */ /* 0x000ff20000000000 */
[----:B------:R-:W-:Y:S02]  /*5310*/  @P4 MOV R45, R16 ;  /* 0x00000010002d4202 */ /* 0x000fe40000000f00 */
[----:B------:R-:W-:Y:S01]  /*5320*/  @P4 LOP3.LUT R43, R17, 0xffff, RZ, 0xc0, !PT ;  /* 0x0000ffff112b4812 */ /* 0x000fe200078ec0ff */
[----:B--2-4-:R-:W-:Y:S06]  /*5330*/  @!P0 BRA `(.L_x_94) ;  /* 0x0000000000a48947 */ /* 0x014fec0003800000 */
[----:B------:R-:W-:Y:S01]  /*5340*/  IMAD.HI.U32 R24, R98, R39, RZ ;  /* 0x0000002762187227 */ /* 0x000fe200078e00ff */
[----:B------:R-:W-:Y:S02]  /*5350*/  ISETP.NE.AND P0, PT, R38, 0x1, PT ;  /* 0x000000012600780c */ /* 0x000fe40003f05270 */
[----:B------:R-:W-:Y:S01]  /*5360*/  ISETP.NE.AND P2, PT, R40, 0x1, PT ;  /* 0x000000012800780c */ /* 0x000fe20003f45270 */
[-C--:B------:R-:W-:Y:S01]  /*5370*/  IMAD.HI.U32 R22, R99, R92.reuse, RZ ;  /* 0x0000005c63167227 */ /* 0x080fe200078e00ff */
[----:B------:R-:W-:Y:S02]  /*5380*/  SHF.R.U32.HI R23, RZ, R97, R24 ;  /* 0x00000061ff177219 */ /* 0x000fe40000011618 */
[----:B------:R-:W-:Y:S01]  /*5390*/  ISETP.NE.AND P3, PT, R42, 0x1, PT ;  /* 0x000000012a00780c */ /* 0x000fe20003f65270 */
[----:B------:R-:W-:Y:S01]  /*53a0*/  IMAD.HI.U32 R28, R43, R39, RZ ;  /* 0x000000272b1c7227 */ /* 0x000fe200078e00ff */
[----:B------:R-:W-:Y:S02]  /*53b0*/  SHF.R.U32.HI R22, RZ, R93, R22 ;  /* 0x0000005dff167219 */ /* 0x000fe40000011616 */
[----:B------:R-:W-:Y:S01]  /*53c0*/  SEL R3, R98, R23, !P0 ;  /* 0x0000001762037207 */ /* 0x000fe20004000000 */
[----:B------:R-:W-:Y:S01]  /*53d0*/  IMAD.HI.U32 R26, R45, R92, RZ ;  /* 0x0000005c2d1a7227 */ /* 0x000fe200078e00ff */
[----:B------:R-:W-:Y:S03]  /*53e0*/  SEL R7, R99, R22, !P3 ;  /* 0x0000001663077207 */ /* 0x000fe60005800000 */
[-C--:B------:R-:W-:Y:S01]  /*53f0*/  IMAD.HI.U32 R22, R3, R36.reuse, RZ ;  /* 0x0000002403167227 */ /* 0x080fe200078e00ff */
[----:B------:R-:W-:Y:S03]  /*5400*/  SHF.R.U32.HI R26, RZ, R93, R26 ;  /* 0x0000005dff1a7219 */ /* 0x000fe6000001161a */
[----:B------:R-:W-:Y:S01]  /*5410*/  IMAD.HI.U32 R24, R7, R36, RZ ;  /* 0x0000002407187227 */ /* 0x000fe200078e00ff */
[----:B------:R-:W-:Y:S02]  /*5420*/  @P2 SHF.R.U32.HI R3, RZ, R37, R22 ;  /* 0x00000025ff032219 */ /* 0x000fe40000011616 */
[----:B------:R-:W-:Y:S02]  /*5430*/  SHF.R.U32.HI R22, RZ, R97, R28 ;  /* 0x00000061ff167219 */ /* 0x000fe4000001161c */
[----:B------:R-:W-:Y:S01]  /*5440*/  @P2 SHF.R.U32.HI R7, RZ, R37, R24 ;  /* 0x00000025ff072219 */ /* 0x000fe20000011618 */
[C---:B------:R-:W-:Y:S01]  /*5450*/  IMAD R2, R40.reuse, R3, RZ ;  /* 0x0000000328027224 */ /* 0x040fe200078e02ff */
[----:B------:R-:W-:Y:S02]  /*5460*/  SEL R5, R43, R22, !P0 ;  /* 0x000000162b057207 */ /* 0x000fe40004000000 */
[----:B------:R-:W-:Y:S01]  /*5470*/  SEL R3, R45, R26, !P3 ;  /* 0x0000001a2d037207 */ /* 0x000fe20005800000 */
[----:B------:R-:W-:Y:S01]  /*5480*/  IMAD R4, R40, R7, RZ ;  /* 0x0000000728047224 */ /* 0x000fe200078e02ff */
[C---:B------:R-:W-:Y:S01]  /*5490*/  ISETP.GE.AND P0, PT, R5.reuse, R2, PT ;  /* 0x000000020500720c */ /* 0x040fe20003f06270 */
[----:B------:R-:W-:Y:S03]  /*54a0*/  IMAD.HI.U32 R6, R5, R36, RZ ;  /* 0x0000002405067227 */ /* 0x000fe600078e00ff */
[----:B------:R-:W-:Y:S01]  /*54b0*/  ISETP.GE.OR P0, PT, R3, R4, P0 ;  /* 0x000000040300720c */ /* 0x000fe20000706670 */
[----:B------:R-:W-:Y:S01]  /*54c0*/  IMAD.MOV R4, RZ, RZ, -R3 ;  /* 0x000000ffff047224 */ /* 0x000fe200078e0a03 */
[-C--:B------:R-:W-:Y:S03]  /*54d0*/  SHF.R.U32.HI R6, RZ, R37.reuse, R6 ;  /* 0x00000025ff067219 */ /* 0x080fe60000011606 */
[----:B------:R-:W-:Y:S01]  /*54e0*/  IMAD R45, R42, R4, R45 ;  /* 0x000000042a2d7224 */ /* 0x000fe200078e022d */
[----:B------:R-:W-:Y:S05]  /*54f0*/  SEL R15, R5, R6, !P2 ;  /* 0x00000006050f7207 */ /* 0x000fea0005000000 */
[----:B------:R-:W-:Y:S02]  /*5500*/  IMAD.MOV R6, RZ, RZ, -R15 ;  /* 0x000000ffff067224 */ /* 0x000fe400078e0a0f */
[C---:B------:R-:W-:Y:S04]  /*5510*/  @!P0 IMAD.HI.U32 R2, R3.reuse, R36, RZ ;  /* 0x0000002403028227 */ /* 0x040fe800078e00ff */
[----:B------:R-:W-:Y:S01]  /*5520*/  IMAD R6, R40, R6, R5 ;  /* 0x0000000628067224 */ /* 0x000fe200078e0205 */
[----:B------:R-:W-:Y:S04]  /*5530*/  @!P0 SHF.R.U32.HI R2, RZ, R37, R2 ;  /* 0x00000025ff028219 */ /* 0x000fe80000011602 */
[----:B------:R-:W-:Y:S02]  /*5540*/  @!P0 SEL R0, R3, R2, !P2 ;  /* 0x0000000203008207 */ /* 0x000fe40005000000 */
[----:B------:R-:W-:Y:S02]  /*5550*/  IADD3 R2, PT, PT, -R5, RZ, RZ ;  /* 0x000000ff05027210 */ /* 0x000fe40007ffe1ff */
[----:B------:R-:W-:Y:S01]  /*5560*/  @!P0 IADD3 R8, PT, PT, R15, -R0, RZ ;  /* 0x800000000f088210 */ /* 0x000fe20007ffe0ff */
[----:B------:R-:W-:Y:S02]  /*5570*/  @!P0 IMAD R0, R7, R6, R0 ;  /* 0x0000000607008224 */ /* 0x000fe400078e0200 */
[----:B------:R-:W-:Y:S02]  /*5580*/  IMAD R43, R38, R2, R43 ;  /* 0x00000002262b7224 */ /* 0x000fe400078e022b */
[----:B------:R-:W-:Y:S02]  /*5590*/  @!P0 IMAD R5, R8, R40, R3 ;  /* 0x0000002808058224 */ /* 0x000fe400078e0203 */
[----:B------:R-:W-:Y:S04]  /*55a0*/  @!P0 IMAD.MOV.U32 R3, RZ, RZ, R0 ;  /* 0x000000ffff038224 */ /* 0x000fe800078e0000 */
[----:B------:R-:W-:Y:S02]  /*55b0*/  IMAD R45, R3, R42, R45 ;  /* 0x0000002a032d7224 */ /* 0x000fe400078e022d */
[----:B------:R-:W-:Y:S07]  /*55c0*/  IMAD R43, R5, R38, R43 ;  /* 0x00000026052b7224 */ /* 0x000fee00078e022b */
.L_x_94:
[----:B-1----:R-:W-:Y:S01]  /*55d0*/  @!P1 ISETP.NE.AND P0, PT, R10, 0x1, PT ;  /* 0x000000010a00980c */ /* 0x002fe20003f05270 */
[----:B------:R-:W-:Y:S01]  /*55e0*/  @!P1 IMAD.HI.U32 R0, R45, R12, RZ ;  /* 0x0000000c2d009227 */ /* 0x000fe200078e00ff */
[----:B------:R-:W-:Y:S01]  /*55f0*/  @!P1 ISETP.NE.AND P2, PT, R9, 0x1, PT ;  /* 0x000000010900980c */ /* 0x000fe20003f45270 */
[----:B------:R-:W-:Y:S01]  /*5600*/  ULOP3.LUT UP0, URZ, UR48, 0x1b0, URZ, 0xc0, !UPT ;  /* 0x000001b030ff7892 */ /* 0x000fe2000f80c0ff */
[----:B------:R-:W-:Y:S01]  /*5610*/  R2UR UR42, R21 ;  /* 0x00000000152a72ca */ /* 0x000fe200000e0000 */
[----:B------:R-:W-:Y:S01]  /*5620*/  @!P1 IMAD.HI.U32 R3, R43, R11, RZ ;  /* 0x0000000b2b039227 */ /* 0x000fe200078e00ff */
[----:B------:R-:W-:Y:S02]  /*5630*/  @!P1 SHF.R.U32.HI R0, RZ, R13, R0 ;  /* 0x0000000dff009219 */ /* 0x000fe40000011600 */
[----:B------:R-:W-:Y:S01]  /*5640*/  R2UR UR41, R20 ;  /* 0x00000000142972ca */ /* 0x000fe200000e0000 */
[----:B------:R-:W-:Y:S01]  /*5650*/  VIADD R112, R112, 0x1 ;  /* 0x0000000170707836 */ /* 0x000fe20000000000 */
[----:B------:R-:W-:Y:S02]  /*5660*/  @!P1 SHF.R.U32.HI R2, RZ, R14, R3 ;  /* 0x0000000eff029219 */ /* 0x000fe40000011603 */
[----:B------:R-:W-:Y:S02]  /*5670*/  @!P1 SEL R3, R45, R0, !P2 ;  /* 0x000000002d039207 */ /* 0x000fe40005000000 */
[----:B------:R-:W-:Y:S02]  /*5680*/  @!P1 SEL R2, R43, R2, !P0 ;  /* 0x000000022b029207 */ /* 0x000fe40004000000 */
[----:B------:R-:W-:Y:S01]  /*5690*/  @P4 SHF.R.U32.HI R103, RZ, 0x10, R17 ;  /* 0x00000010ff674819 */ /* 0x000fe20000011611 */
[----:B------:R-:W-:Y:S02]  /*56a0*/  USHF.L.U32 UR42, UR42, 0x6, URZ ;  /* 0x000000062a2a7899 */ /* 0x000fe400080006ff */
[----:B------:R-:W-:Y:S02]  /*56b0*/  @!P1 IMAD.IADD R0, R2, 0x1, -R3 ;  /* 0x0000000102009824 */ /* 0x000fe400078e0a03 */
[----:B------:R-:W-:Y:S01]  /*56c0*/  @!P1 IMAD.IADD R2, R3, 0x1, -R2 ;  /* 0x0000000103029824 */ /* 0x000fe200078e0a02 */
[----:B------:R-:W-:Y:S01]  /*56d0*/  USHF.L.U32 UR41, UR41, 0x7, URZ ;  /* 0x0000000729297899 */ /* 0x000fe200080006ff */
[----:B------:R-:W-:Y:S02]  /*56e0*/  @!P1 IMAD R45, R0, R9, R45 ;  /* 0x00000009002d9224 */ /* 0x000fe400078e022d */
[----:B------:R-:W-:Y:S01]  /*56f0*/  @!P1 IMAD R43, R2, R10, R43 ;  /* 0x0000000a022b9224 */ /* 0x000fe200078e022b */
[----:B------:R-:W-:Y:S08]  /*5700*/  BRA.U !UP0, `(.L_x_95) ;  /* 0x0000000108407547 */ /* 0x000ff0000b800000 */
[----:B------:R-:W1:Y:S01]  /*5710*/  LDCU.64 UR8, c[0x4][0x80] ;  /* 0x01001000ff0877ac */ /* 0x000e620008000a00 */
[----:B------:R-:W-:Y:S01]  /*5720*/  MOV R3, 0x0 ;  /* 0x0000000000037802 */ /* 0x000fe20000000f00 */
[----:B------:R-:W-:Y:S02]  /*5730*/  HFMA2 R12, -RZ, RZ, 0, 5.9604644775390625e-08 ;  /* 0x00000001ff0c7431 */ /* 0x000fe400000001ff */
[----:B------:R-:W-:Y:S02]  /*5740*/  IMAD.MOV.U32 R8, RZ, RZ, 0x70 ;  /* 0x00000070ff087424 */ /* 0x000fe400078e00ff */
[----:B------:R-:W-:Y:S01]  /*5750*/  IMAD.MOV.U32 R13, RZ, RZ, RZ ;  /* 0x000000ffff0d7224 */ /* 0x000fe200078e00ff */
[----:B------:R-:W2:Y:S01]  /*5760*/  LDCU.64 UR6, c[0x4][0x88] ;  /* 0x01001100ff0677ac */ /* 0x000ea20008000a00 */
[----:B------:R-:W3:Y:S01]  /*5770*/  LDC.64 R2, c[0x4][R3] ;  /* 0x0100000003027b82 */ /* 0x000ee20000000a00 */
[----:B------:R-:W4:Y:S01]  /*5780*/  LDCU.64 UR4, c[0x4][0x8] ;  /* 0x01000100ff0477ac */ /* 0x000f220008000a00 */
[----:B-1----:R-:W-:Y:S01]  /*5790*/  MOV R5, UR9 ;  /* 0x0000000900057c02 */ /* 0x002fe20008000f00 */
[----:B------:R-:W-:Y:S01]  /*57a0*/  IMAD.U32 R4, RZ, RZ, UR8 ;  /* 0x00000008ff047e24 */ /* 0x000fe2000f8e00ff */
[----:B--2---:R-:W-:Y:S01]  /*57b0*/  MOV R7, UR7 ;  /* 0x0000000700077c02 */ /* 0x004fe20008000f00 */
[----:B------:R-:W-:Y:S01]  /*57c0*/  IMAD.U32 R6, RZ, RZ, UR6 ;  /* 0x00000006ff067e24 */ /* 0x000fe2000f8e00ff */
[----:B----4-:R-:W-:Y:S01]  /*57d0*/  MOV R11, UR5 ;  /* 0x00000005000b7c02 */ /* 0x010fe20008000f00 */
[----:B------:R-:W-:Y:S02]  /*57e0*/  IMAD.U32 R10, RZ, RZ, UR4 ;  /* 0x00000004ff0a7e24 */ /* 0x000fe4000f8e00ff */
[----:B------:R-:W-:Y:S07]  /*57f0*/  LEPC R20, `(.L_x_95) ;  /* 0x000000001014794e */ /* 0x000fee0000000000 */
[----:B---3-5:R-:W-:Y:S05]  /*5800*/  CALL.ABS.NOINC R2 ;  /* 0x0000000002007343 */ /* 0x028fea0003c00000 */
.L_x_95:
[----:B------:R-:W-:Y:S01]  /*5810*/  LOP3.LUT P0, RZ, R109, 0x1b0, RZ, 0xc0, !PT ;  /* 0x000001b06dff7812 */ /* 0x000fe2000780c0ff */
[----:B------:R-:W-:Y:S11]  /*5820*/  BSSY.RECONVERGENT B6, `(.L_x_96) ;  /* 0x0000013000067945 */ /* 0x000ff60003800200 */
[----:B------:R-:W-:Y:S01]  /*5830*/  @!UPT UIADD3 URZ, UPT, UPT, URZ, URZ, URZ ;  /* 0x000000fffffff290 */ /* 0x000fe2000fffe0ff */
[----:B------:R-:W-:Y:S05]  /*5840*/  @!P0 BRA `(.L_x_97) ;  /* 0x0000000000408947 */ /* 0x000fea0003800000 */
        /* <DEDUP_REMOVED lines=16> */
.L_x_97:
[----:B------:R-:W-:Y:S05]  /*5950*/  BSYNC.RECONVERGENT B6 ;  /* 0x0000000000067941 */ /* 0x000fea0003800200 */
.L_x_96:
[----:B------:R-:W-:Y:S01]  /*5960*/  ISETP.NE.U32.AND P4, PT, R90, RZ, PT ;  /* 0x000000ff5a00720c */ /* 0x000fe20003f85070 */
[----:B------:R-:W-:Y:S01]  /*5970*/  UISETP.NE.AND UP2, UPT, UR50, URZ, UPT ;  /* 0x000000ff3200728c */ /* 0x000fe2000bf45270 */
[----:B------:R-:W-:Y:S01]  /*5980*/  ISETP.NE.U32.AND P2, PT, RZ, UR38, PT ;  /* 0x00000026ff007c0c */ /* 0x000fe2000bf45070 */
[----:B------:R-:W-:Y:S01]  /*5990*/  UISETP.NE.U32.AND UP1, UPT, UR44, URZ, UPT ;  /* 0x000000ff2c00728c */ /* 0x000fe2000bf25070 */
[----:B------:R-:W-:Y:S01]  /*59a0*/  ISETP.NE.AND.EX P4, PT, R91, RZ, PT, P4 ;  /* 0x000000ff5b00720c */ /* 0x000fe20003f85340 */
[----:B------:R-:W-:Y:S01]  /*59b0*/  UPLOP3.LUT UP0, UPT, UPT, UPT, UPT, 0x40, 0x4 ;  /* 0x000000000004789c */ /* 0x000fe20003f0e870 */
[----:B------:R-:W-:Y:S01]  /*59c0*/  ISETP.NE.AND.EX P2, PT, RZ, UR39, PT, P2 ;  /* 0x00000027ff007c0c */ /* 0x000fe2000bf45320 */
[----:B------:R-:W-:Y:S01]  /*59d0*/  UISETP.NE.AND.EX UP1, UPT, UR45, URZ, UPT, UP1 ;  /* 0x000000ff2d00728c */ /* 0x000fe2000bf25310 */
[----:B------:R-:W-:Y:S04]  /*59e0*/  PLOP3.LUT P1, PT, PT, PT, UP2, 0x80, 0x8 ;  /* 0x000000000008781c */ /* 0x000fe80003f2f028 */
[----:B------:R-:W-:Y:S06]  /*59f0*/  @UP2 UPLOP3.LUT UP0, UPT, UPT, UPT, UP1, 0x80, 0x8 ;  /* 0x000000000008289c */ /* 0x000fec0003f0f010 */
[----:B------:R-:W-:Y:S01]  /*5a00*/  PLOP3.LUT P0, PT, PT, PT, UP0, 0x80, 0x8 ;  /* 0x000000000008781c */ /* 0x000fe20003f0f008 */
[----:B------:R-:W-:Y:S01]  /*5a10*/  @!UPT UIADD3 URZ, UPT, UPT, URZ, URZ, URZ ;  /* 0x000000fffffff290 */ /* 0x000fe2000fffe0ff */
[----:B------:R-:W-:Y:S11]  /*5a20*/  BRA.U !UP1, `(.L_x_98) ;  /* 0x0000000109387547 */ /* 0x000ff6000b800000 */
[----:B------:R-:W-:Y:S01]  /*5a30*/  UISETP.NE.U32.AND UP0, UPT, UR38, URZ, UPT ;  /* 0x000000ff2600728c */ /* 0x000fe2000bf05070 */
[----:B------:R-:W-:Y:S02]  /*5a40*/  HFMA2 R0, -RZ, RZ, 0, 5.9604644775390625e-08 ;  /* 0x00000001ff007431 */ /* 0x000fe400000001ff */
[----:B------:R-:W-:Y:S01]  /*5a50*/  IMAD.MOV.U32 R95, RZ, RZ, 0x1 ;  /* 0x00000001ff5f7424 */ /* 0x000fe200078e00ff */
[----:B------:R-:W-:Y:S06]  /*5a60*/  UISETP.NE.AND.EX UP0, UPT, UR39, URZ, UPT, UP0 ;  /* 0x000000ff2700728c */ /* 0x000fec000bf05300 */
[----:B------:R-:W-:Y:S05]  /*5a70*/  PLOP3.LUT P3, PT, PT, PT, UP0, 0x80, 0x8 ;  /* 0x000000000008781c */ /* 0x000fea0003f6f008 */
[----:B------:R-:W1:Y:S01]  /*5a80*/  @UP0 LDCU.64 UR6, c[0x0][0x888] ;  /* 0x00011100ff0607ac */ /* 0x000e620008000a00 */
[----:B------:R-:W-:Y:S07]  /*5a90*/  @UP0 UIMAD UR4, UR36, UR44, URZ ;  /* 0x0000002c240402a4 */ /* 0x000fee000f8e02ff */
[----:B------:R-:W-:Y:S01]  /*5aa0*/  @!P3 PRMT R95, R0, 0x7610, R95 ;  /* 0x00007610005fb816 */ /* 0x000fe2000000005f */
[----:B-1----:R-:W-:Y:S03]  /*5ab0*/  @UP0 UIMAD.WIDE UR6, UR4, 0x4, UR6 ;  /* 0x00000004040608a5 */ /* 0x002fe6000f8e0206 */
[----:B------:R-:W1:Y:S03]  /*5ac0*/  @!UP0 LDCU UR4, c[0x0][0x880] ;  /* 0x00011000ff0487ac */ /* 0x000e660008000800 */
[----:B------:R-:W-:Y:S01]  /*5ad0*/  IMAD.U32 R2, RZ, RZ, UR6 ;  /* 0x00000006ff027e24 */ /* 0x000fe2000f8e00ff */
[----:B------:R-:W-:Y:S05]  /*5ae0*/  MOV R3, UR7 ;  /* 0x0000000700037c02 */ /* 0x000fea0008000f00 */
[----:B-----5:R2:W5:Y:S02]  /*5af0*/  @P3 LDG.E R49, desc[UR46][R2.64] ;  /* 0x0000002e02313981 */ /* 0x020564000c1e1900 */
[----:B-12---:R-:W-:Y:S02]  /*5b00*/  @!P3 IMAD.U32 R49, RZ, RZ, UR4 ;  /* 0x00000004ff31be24 */ /* 0x006fe4000f8e00ff */
.L_x_98:
[----:B------:R-:W-:Y:S05]  /*5b10*/  @!P4 BRA `(.L_x_99) ;  /* 0x000000000020c947 */ /* 0x000fea0003800000 */
[----:B------:R-:W-:Y:S04]  /*5b20*/  ISETP.NE.U32.AND P3, PT, R88, RZ, PT ;  /* 0x000000ff5800720c */ /* 0x000fe80003f65070 */
[----:B------:R-:W-:Y:S11]  /*5b30*/  ISETP.NE.AND.EX P3, PT, R89, RZ, PT, P3 ;  /* 0x000000ff5900720c */ /* 0x000ff60003f65330 */
[----:B------:R-:W-:Y:S02]  /*5b40*/  @!UPT UIADD3 URZ, UPT, UPT, URZ, URZ, URZ ;  /* 0x000000fffffff290 */ /* 0x000fe4000fffe0ff */
[----:B------:R-:W1:Y:S01]  /*5b50*/  @P3 LDC.64 R2, c[0x0][0x8a8] ;  /* 0x00022a00ff023b82 */ /* 0x000e620000000a00 */
[----:B------:R-:W-:Y:S04]  /*5b60*/  @P3 IMAD R0, R90, UR36, RZ ;  /* 0x000000245a003c24 */ /* 0x000fe8000f8e02ff */
[----:B-1----:R-:W-:Y:S05]  /*5b70*/  @P3 IMAD.WIDE R2, R0, 0x4, R2 ;  /* 0x0000000400023825 */ /* 0x002fea00078e0202 */
[----:B-----5:R1:W5:Y:S02]  /*5b80*/  @P3 LDG.E R47, desc[UR46][R2.64] ;  /* 0x0000002e022f3981 */ /* 0x020364000c1e1900 */
[----:B-1----:R-:W2:Y:S02]  /*5b90*/  @!P3 LDC R47, c[0x0][0x8a0] ;  /* 0x00022800ff2fbb82 */ /* 0x002ea40000000800 */
.L_x_99:
[----:B-----5:R-:W-:Y:S01]  /*5ba0*/  FSETP.NEU.AND P4, PT, R49, RZ, PT ;  /* 0x000000ff3100720b */ /* 0x020fe20003f8d000 */
[----:B------:R-:W-:Y:S01]  /*5bb0*/  BSSY B1, `(.L_x_100) ;  /* 0x0000042000017945 */ /* 0x000fe20003800000 */
[----:B------:R-:W-:Y:S01]  /*5bc0*/  SEL R7, RZ, 0xffffffff, P2 ;  /* 0xffffffffff077807 */ /* 0x000fe20001000000 */
[----:B------:R-:W-:Y:S01]  /*5bd0*/  IMAD.MOV.U32 R115, RZ, RZ, 0x1 ;  /* 0x00000001ff737424 */ /* 0x000fe200078e00ff */
[----:B------:R-:W-:Y:S02]  /*5be0*/  LOP3.LUT P3, RZ, R95, 0xff, RZ, 0xc0, !PT ;  /* 0x000000ff5fff7812 */ /* 0x000fe4000786c0ff */
[----:B------:R-:W-:Y:S02]  /*5bf0*/  CS2R R86, SRZ ;  /* 0x0000000000567805 */ /* 0x000fe4000001ff00 */
[----:B------:R-:W-:Y:S02]  /*5c00*/  @P1 SEL R4, RZ, 0xffffffff, P4 ;  /* 0xffffffffff041807 */ /* 0x000fe40002000000 */
[----:B------:R-:W-:Y:S02]  /*5c10*/  CS2R R84, SRZ ;  /* 0x0000000000547805 */ /* 0x000fe4000001ff00 */
[----:B------:R-:W-:Y:S02]  /*5c20*/  LEA R0, R105, UR49, 0x3 ;  /* 0x0000003169007c11 */ /* 0x000fe4000f8e18ff */
[----:B------:R-:W-:Y:S02]  /*5c30*/  CS2R R82, SRZ ;  /* 0x0000000000527805 */ /* 0x000fe4000001ff00 */
[----:B------:R-:W-:Y:S02]  /*5c40*/  @P0 SEL R4, R7, R4, !P3 ;  /* 0x0000000407040207 */ /* 0x000fe40005800000 */
[----:B------:R-:W-:Y:S02]  /*5c50*/  CS2R R80, SRZ ;  /* 0x0000000000507805 */ /* 0x000fe4000001ff00 */
[----:B------:R-:W-:Y:S02]  /*5c60*/  LEA R113, R44, UR49, 0x3 ;  /* 0x000000312c717c11 */ /* 0x000fe4000f8e18ff */
[----:B------:R-:W-:Y:S02]  /*5c70*/  @P1 LOP3.LUT R4, R4, 0x1, RZ, 0xc0, !PT ;  /* 0x0000000104041812 */ /* 0x000fe400078ec0ff */
[----:B------:R-:W-:Y:S02]  /*5c80*/  SHF.L.U32 R2, R107, 0x1f, RZ ;  /* 0x0000001f6b027819 */ /* 0x000fe400000006ff */
[----:B------:R-:W-:Y:S02]  /*5c90*/  ISETP.NE.U32.OR P6, PT, R4, 0x1, !P1 ;  /* 0x000000010400780c */ /* 0x000fe40004fc5470 */
[----:B------:R-:W-:Y:S02]  /*5ca0*/  PLOP3.LUT P2, PT, PT, PT, UP1, 0x80, 0x8 ;  /* 0x000000000008781c */ /* 0x000fe40003f4f018 */
[----:B------:R-:W-:Y:S02]  /*5cb0*/  LEA.HI R5, R44, R44, RZ, 0x1 ;  /* 0x0000002c2c057211 */ /* 0x000fe400078f08ff */
[----:B------:R-:W-:Y:S02]  /*5cc0*/  SEL R4, RZ, 0xffffffff, P4 ;  /* 0xffffffffff047807 */ /* 0x000fe40002000000 */
[----:B------:R-:W-:Y:S01]  /*5cd0*/  P2R R114, PR, RZ, 0x40 ;  /* 0x00000040ff727803 */ /* 0x000fe20000000000 */
[C---:B------:R-:W-:Y:S01]  /*5ce0*/  IMAD.SHL.U32 R3, R5.reuse, 0x40, RZ ;  /* 0x0000004005037824 */ /* 0x040fe200078e00ff */
[----:B------:R-:W-:Y:S03]  /*5cf0*/  LOP3.LUT R5, R5, 0xffe, RZ, 0xc0, !PT ;  /* 0x00000ffe05057812 */ /* 0x000fe600078ec0ff */
[----:B------:R-:W-:Y:S02]  /*5d00*/  @P6 SHF.L.U32 R9, R104, 0x1f, RZ ;  /* 0x0000001f68096819 */ /* 0x000fe400000006ff */
[----:B------:R-:W-:Y:S01]  /*5d10*/  @P2 SEL R4, R7, R4, !P3 ;  /* 0x0000000407042207 */ /* 0x000fe20005800000 */
[----:B------:R-:W-:Y:S01]  /*5d20*/  IMAD.IADD R48, R44, 0x1, -R5 ;  /* 0x000000012c307824 */ /* 0x000fe200078e0a05 */
[----:B------:R-:W1:Y:S01]  /*5d30*/  @P6 SYNCS.PHASECHK.TRANS64.TRYWAIT P1, [R0+URZ+0x110], R9 ;  /* 0x00011009000065a7 */ /* 0x000e6200080211ff */
[----:B------:R-:W-:Y:S02]  /*5d40*/  LOP3.LUT R3, R3, 0xffffff80, RZ, 0xc0, !PT ;  /* 0xffffff8003037812 */ /* 0x000fe400078ec0ff */
[----:B------:R-:W-:Y:S03]  /*5d50*/  LOP3.LUT R4, R4, 0x1, RZ, 0xc0, !PT ;  /* 0x0000000104047812 */ /* 0x000fe600078ec0ff */
[----:B------:R-:W-:Y:S01]  /*5d60*/  IMAD.IADD R3, R46, 0x1, R3 ;  /* 0x000000012e037824 */ /* 0x000fe200078e0203 */
[----:B------:R-:W-:Y:S03]  /*5d70*/  ISETP.NE.U32.AND P5, PT, R4, 0x1, PT ;  /* 0x000000010400780c */ /* 0x000fe60003fa5070 */
[----:B------:R-:W-:Y:S01]  /*5d80*/  IMAD R48, R48, 0x100000, R3 ;  /* 0x0010000030307824 */ /* 0x000fe200078e0203 */
[----:B------:R-:W-:Y:S01]  /*5d90*/  P2R R124, PR, RZ, 0x20 ;  /* 0x00000020ff7c7803 */ /* 0x000fe20000000000 */
[----:B------:R3:W4:Y:S01]  /*5da0*/  SYNCS.PHASECHK.TRANS64.TRYWAIT P0, [R113+URZ+0x160], R2 ;  /* 0x00016002710075a7 */ /* 0x00072200080011ff */
[----:B-1----:R-:W-:Y:S01]  /*5db0*/  @P6 SEL R115, RZ, 0x1, !P1 ;  /* 0x00000001ff736807 */ /* 0x002fe20004800000 */
[----:B---3--:R-:W-:Y:S06]  /*5dc0*/  @!P6 BRA `(.L_x_101) ;  /* 0x000000000080e947 */ /* 0x008fec0003800000 */
[----:B------:R-:W-:Y:S01]  /*5dd0*/  @P5 IMAD R5, R105, 0x1000, R100 ;  /* 0x0000100069055824 */ /* 0x000fe200078e0264 */
[----:B------:R-:W-:Y:S01]  /*5de0*/  ISETP.NE.AND P1, PT, R115, RZ, PT ;  /* 0x000000ff7300720c */ /* 0x000fe20003f25270 */
[----:B------:R-:W-:Y:S01]  /*5df0*/  BSSY B0, `(.L_x_102) ;  /* 0x000000b000007945 */ /* 0x000fe20003800000 */
[----:B------:R-:W-:Y:S01]  /*5e00*/  CS2R R82, SRZ ;  /* 0x0000000000527805 */ /* 0x000fe2000001ff00 */
[----:B------:R-:W-:Y:S01]  /*5e10*/  @P5 VIADD R4, R5, UR49 ;  /* 0x0000003105045c36 */ /* 0x000fe20008000000 */
[----:B------:R-:W-:Y:S02]  /*5e20*/  CS2R R80, SRZ ;  /* 0x0000000000507805 */ /* 0x000fe4000001ff00 */
[----:B------:R-:W-:Y:S02]  /*5e30*/  CS2R R86, SRZ ;  /* 0x0000000000567805 */ /* 0x000fe4000001ff00 */
[----:B------:R-:W-:Y:S01]  /*5e40*/  CS2R R84, SRZ ;  /* 0x0000000000547805 */ /* 0x000fe2000001ff00 */
[----:B------:R-:W-:Y:S04]  /*5e50*/  @P5 IMAD R4, R108, -0x10, R4 ;  /* 0xfffffff06c045824 */ /* 0x000fe800078e0204 */
[----:B------:R-:W-:Y:S05]  /*5e60*/  @P1 BRA `(.L_x_103) ;  /* 0x00000000000c1947 */ /* 0x000fea0003800000 */
[----:B------:R-:W-:Y:S04]  /*5e70*/  SHF.L.U32 R3, R104, 0x1f, RZ ;  /* 0x0000001f68037819 */ /* 0x000fe800000006ff */
[----:B------:R-:W1:Y:S02]  /*5e80*/  SYNCS.PHASECHK.TRANS64.TRYWAIT P1, [R0+URZ+0x110], R3 ;  /* 0x00011003000075a7 */ /* 0x000e6400080211ff */
[----:B-1----:R-:W-:Y:S05]  /*5e90*/  @!P1 BRA `(.L_x_104) ;  /* 0x0000002800289947 */ /* 0x002fea0003800000 */
.L_x_103:
[----:B------:R-:W-:Y:S05]  /*5ea0*/  BSYNC B0 ;  /* 0x0000000000007941 */ /* 0x000fea0003800000 */
.L_x_102:
[----:B------:R-:W-:Y:S01]  /*5eb0*/  ISETP.NE.AND P1, PT, R124, RZ, PT ;  /* 0x000000ff7c00720c */ /* 0x000fe20003f25270 */
[----:B-1----:R-:W-:Y:S02]  /*5ec0*/  VIADD R3, R0, 0x120 ;  /* 0x0000012000037836 */ /* 0x002fe40000000000 */
[----:B------:R-:W-:Y:S02]  /*5ed0*/  IMAD.U32 R0, RZ, RZ, UR37 ;  /* 0x00000025ff007e24 */ /* 0x000fe4000f8e00ff */
[----:B------:R-:W-:Y:S03]  /*5ee0*/  VIADD R105, R105, 0x1 ;  /* 0x0000000169697836 */ /* 0x000fe60000000000 */
[----:B------:R-:W-:Y:S05]  /*5ef0*/  PRMT R0, R0, 0x654, R3 ;  /* 0x0000065400007816 */ /* 0x000fea0000000003 */
[----:B------:R1:W3:Y:S04]  /*5f00*/  @P1 LDS.128 R80, [R5+UR49+0x200] ;  /* 0x0002003105501984 */ /* 0x0002e80008000c00 */
[----:B------:R1:W1:Y:S01]  /*5f10*/  @P1 LDS.128 R84, [R4+0x210] ;  /* 0x0002100004541984 */ /* 0x0002620000000c00 */
[C---:B------:R-:W-:Y:S01]  /*5f20*/  ISETP.NE.AND P1, PT, R105.reuse, 0x2, PT ;  /* 0x000000026900780c */ /* 0x040fe20003f25270 */
[----:B------:R-:W-:Y:S01]  /*5f30*/  @!PT LDS RZ, [RZ] ;  /* 0x00000000fffff984 */ /* 0x000fe20000000800 */
[----:B------:R-:W-:Y:S01]  /*5f40*/  @!PT LDS RZ, [RZ] ;  /* 0x00000000fffff984 */ /* 0x000fe20000000800 */
[----:B------:R-:W-:Y:S01]  /*5f50*/  @!PT LDS RZ, [RZ] ;  /* 0x00000000fffff984 */ /* 0x000fe20000000800 */
[----:B------:R-:W-:Y:S01]  /*5f60*/  @!PT LDS RZ, [RZ] ;  /* 0x00000000fffff984 */ /* 0x000fe20000000800 */
[----:B------:R5:W-:Y:S06]  /*5f70*/  MEMBAR.ALL.CTA ;  /* 0x0000000000007992 */ /* 0x000bec0000008000 */
[----:B-----5:R-:W5:Y:S01]  /*5f80*/  FENCE.VIEW.ASYNC.S ;  /* 0x00000000000073c6 */ /* 0x020f620000000000 */
[----:B------:R-:W-:Y:S02]  /*5f90*/  SEL R3, RZ, 0x1, P1 ;  /* 0x00000001ff037807 */ /* 0x000fe40000800000 */
[----:B------:R-:W-:Y:S02]  /*5fa0*/  SEL R105, R105, RZ, P1 ;  /* 0x000000ff69697207 */ /* 0x000fe40000800000 */
[----:B------:R-:W-:Y:S01]  /*5fb0*/  LOP3.LUT R104, R104, R3, RZ, 0x3c, !PT ;  /* 0x0000000368687212 */ /* 0x000fe200078e3cff */
[----:B-----5:R1:W-:Y:S06]  /*5fc0*/  SYNCS.ARRIVE.TRANS64.RED.A1T0 RZ, [R0+URZ], RZ ;  /* 0x000000ff00ff79a7 */ /* 0x0203ec00081004ff */
.L_x_101:
[----:B------:R-:W-:Y:S05]  /*5fd0*/  BSYNC B1 ;  /* 0x0000000000017941 */ /* 0x000fea0003800000 */
.L_x_100:
[----:B-1----:R-:W-:Y:S04]  /*5fe0*/  SHF.R.U32.HI R0, RZ, 0x15, R48 ;  /* 0x00000015ff007819 */ /* 0x002fe80000011630 */
[----:B------:R-:W-:Y:S01]  /*5ff0*/  LOP3.LUT P1, RZ, R0, 0x3, R101, 0x48, !PT ;  /* 0x0000000300ff7812 */ /* 0x000fe20007824865 */
[----:B------:R-:W-:Y:S01]  /*6000*/  @!UPT UIADD3 URZ, UPT, UPT, URZ, URZ, URZ ;  /* 0x000000fffffff290 */ /* 0x000fe2000fffe0ff */
[----:B----4-:R-:W-:Y:S11]  /*6010*/  @P0 BRA `(.L_x_105) ;  /* 0x0000000000080947 */ /* 0x010ff60003800000 */
[----:B------:R-:W1:Y:S02]  /*6020*/  SYNCS.PHASECHK.TRANS64.TRYWAIT P0, [R113+URZ+0x160], R2 ;  /* 0x00016002710075a7 */ /* 0x000e6400080011ff */
[----:B-1----:R-:W-:Y:S05]  /*6030*/  @!P0 BRA `(.L_x_106) ;  /* 0x0000002400d48947 */ /* 0x002fea0003800000 */
.L_x_105:
[----:B------:R-:W-:Y:S05]  /*6040*/  @!P1 BRA `(.L_x_107) ;  /* 0x0000000000409947 */ /* 0x000fea0003800000 */
[----:B------:R-:W4:Y:S01]  /*6050*/  LDCU.64 UR8, c[0x4][0x70] ;  /* 0x01000e00ff0877ac */ /* 0x000f220008000a00 */
[----:B------:R-:W-:Y:S01]  /*6060*/  MOV R3, 0x0 ;  /* 0x0000000000037802 */ /* 0x000fe20000000f00 */
[----:B------:R-:W-:Y:S02]  /*6070*/  HFMA2 R12, -RZ, RZ, 0, 5.9604644775390625e-08 ;  /* 0x00000001ff0c7431 */ /* 0x000fe400000001ff */
[----:B------:R-:W-:Y:S02]  /*6080*/  IMAD.MOV.U32 R8, RZ, RZ, 0x192 ;  /* 0x00000192ff087424 */ /* 0x000fe400078e00ff */
[----:B------:R-:W-:Y:S01]  /*6090*/  IMAD.MOV.U32 R13, RZ, RZ, RZ ;  /* 0x000000ffff0d7224 */ /* 0x000fe200078e00ff */
[----:B------:R-:W5:Y:S01]  /*60a0*/  LDCU.64 UR6, c[0x4][0x78] ;  /* 0x01000f00ff0677ac */ /* 0x000f620008000a00 */
[----:B-1----:R-:W1:Y:S01]  /*60b0*/  LDC.64 R2, c[0x4][R3] ;  /* 0x0100000003027b82 */ /* 0x002e620000000a00 */
[----:B------:R-:W2:Y:S01]  /*60c0*/  LDCU.64 UR4, c[0x4][0x10] ;  /* 0x01000200ff0477ac */ /* 0x000ea20008000a00 */
[----:B----4-:R-:W-:Y:S01]  /*60d0*/  MOV R5, UR9 ;  /* 0x0000000900057c02 */ /* 0x010fe20008000f00 */
[----:B------:R-:W-:Y:S01]  /*60e0*/  IMAD.U32 R4, RZ, RZ, UR8 ;  /* 0x00000008ff047e24 */ /* 0x000fe2000f8e00ff */
[----:B-----5:R-:W-:Y:S01]  /*60f0*/  MOV R7, UR7 ;  /* 0x0000000700077c02 */ /* 0x020fe20008000f00 */
[----:B------:R-:W-:Y:S01]  /*6100*/  IMAD.U32 R6, RZ, RZ, UR6 ;  /* 0x00000006ff067e24 */ /* 0x000fe2000f8e00ff */
[----:B--2---:R-:W-:Y:S01]  /*6110*/  MOV R11, UR5 ;  /* 0x00000005000b7c02 */ /* 0x004fe20008000f00 */
[----:B------:R-:W-:Y:S02]  /*6120*/  IMAD.U32 R10, RZ, RZ, UR4 ;  /* 0x00000004ff0a7e24 */ /* 0x000fe4000f8e00ff */
[----:B------:R-:W-:Y:S07]  /*6130*/  LEPC R20, `(.L_x_107) ;  /* 0x000000001014794e */ /* 0x000fee0000000000 */
[----:B-1-3--:R-:W-:Y:S05]  /*6140*/  CALL.ABS.NOINC R2 ;  /* 0x0000000002007343 */ /* 0x00afea0003c00000 */
.L_x_107:
[-C--:B---3--:R-:W-:Y:S01]  /*6150*/  F2FP.F16.E4M3.UNPACK_B R51, R80.reuse ;  /* 0x00000050ff33723e */ /* 0x088fe200020006ff */
[----:B------:R-:W-:Y:S05]  /*6160*/  WARPSYNC.ALL ;  /* 0x0000000000007948 */ /* 0x000fea0003800000 */
[----:B------:R-:W-:Y:S01]  /*6170*/  R2UR UR4, R48 ;  /* 0x00000000300472ca */ /* 0x000fe200000e0000 */
[--C-:B------:R-:W-:Y:S01]  /*6180*/  HADD2.F32 R50, -RZ, R51.reuse.H0_H0 ;  /* 0x20000033ff327230 */ /* 0x100fe20000004100 */
[----:B------:R-:W-:Y:S01]  /*6190*/  F2FP.F16.E4M3.UNPACK_B R53, R80.H1 ;  /* 0x00000050ff35723e */ /* 0x000fe200030006ff */
[----:B------:R-:W-:Y:S01]  /*61a0*/  HADD2.F32 R51, -RZ, R51.H1_H1 ;  /* 0x30000033ff337230 */ /* 0x000fe20000004100 */
[-C--:B------:R-:W-:Y:S01]  /*61b0*/  F2FP.F16.E4M3.UNPACK_B R55, R81.reuse ;  /* 0x00000051ff37723e */ /* 0x080fe200020006ff */
[----:B------:R-:W-:Y:S01]  /*61c0*/  BSSY.RECONVERGENT B0, `(.L_x_108) ;  /* 0x0000099000007945 */ /* 0x000fe20003800200 */
[----:B------:R-:W-:Y:S01]  /*61d0*/  F2FP.F16.E4M3.UNPACK_B R57, R81.H1 ;  /* 0x00000051ff39723e */ /* 0x000fe200030006ff */
[--C-:B------:R-:W-:Y:S01]  /*61e0*/  HADD2.F32 R52, -RZ, R53.reuse.H0_H0 ;  /* 0x20000035ff347230 */ /* 0x100fe20000004100 */
[-C--:B------:R-:W-:Y:S01]  /*61f0*/  F2FP.F16.E4M3.UNPACK_B R59, R82.reuse ;  /* 0x00000052ff3b723e */ /* 0x080fe200020006ff */
[----:B------:R-:W-:Y:S01]  /*6200*/  HADD2.F32 R54, -RZ, R53.H1_H1 ;  /* 0x30000035ff367230 */ /* 0x000fe20000004100 */
[----:B------:R-:W-:Y:S01]  /*6210*/  F2FP.F16.E4M3.UNPACK_B R61, R82.H1 ;  /* 0x00000052ff3d723e */ /* 0x000fe200030006ff */
[--C-:B------:R-:W-:Y:S01]  /*6220*/  HADD2.F32 R53, -RZ, R55.reuse.H0_H0 ;  /* 0x20000037ff357230 */ /* 0x100fe20000004100 */
[-C--:B------:R-:W-:Y:S01]  /*6230*/  F2FP.F16.E4M3.UNPACK_B R63, R83.reuse ;  /* 0x00000053ff3f723e */ /* 0x080fe200020006ff */
[----:B------:R-:W-:Y:S01]  /*6240*/  LDTM.16dp32bit_t0_t15.x32 R4, tmem[UR4] ;  /* 0x00000004000479ee */ /* 0x000fe20008a80000 */
[----:B------:R-:W2:Y:S01]  /*6250*/  LDTM.16dp32bit_t16_t31.x32 R4, tmem[UR4+0x20] ;  /* 0x00002004000479ee */ /* 0x000ea20008aa0000 */
[----:B------:R-:W-:Y:S01]  /*6260*/  SHF.L.U32 R125, R102, 0x4, RZ ;  /* 0x00000004667d7819 */ /* 0x000fe200000006ff */
[----:B------:R-:W-:Y:S01]  /*6270*/  HADD2.F32 R56, -RZ, R55.H1_H1 ;  /* 0x30000037ff387230 */ /* 0x000fe20000004100 */
[----:B------:R-:W-:Y:S01]  /*6280*/  ISETP.NE.AND P6, PT, R114, RZ, PT ;  /* 0x000000ff7200720c */ /* 0x000fe20003fc5270 */
[----:B------:R-:W-:Y:S01]  /*6290*/  HADD2.F32 R60, -RZ, R59.H1_H1 ;  /* 0x3000003bff3c7230 */ /* 0x000fe20000004100 */
[----:B------:R-:W-:Y:S01]  /*62a0*/  IADD3 R114, PT, PT, R100, UR49, RZ ;  /* 0x0000003164727c10 */ /* 0x000fe2000fffe0ff */
[----:B------:R-:W-:Y:S01]  /*62b0*/  HADD2.F32 R64, -RZ, R63.H1_H1 ;  /* 0x3000003fff407230 */ /* 0x000fe20000004100 */
[----:B------:R-:W-:Y:S01]  /*62c0*/  F2FP.F16.E4M3.UNPACK_B R65, R83.H1 ;  /* 0x00000053ff41723e */ /* 0x000fe200030006ff */
[--C-:B------:R-:W-:Y:S01]  /*62d0*/  HADD2.F32 R55, -RZ, R57.reuse.H0_H0 ;  /* 0x20000039ff377230 */ /* 0x100fe20000004100 */
[----:B------:R-:W-:Y:S01]  /*62e0*/  IADD3 R114, PT, PT, R114, R125, RZ ;  /* 0x0000007d72727210 */ /* 0x000fe20007ffe0ff */
[----:B------:R-:W-:Y:S01]  /*62f0*/  HADD2.F32 R58, -RZ, R57.H1_H1 ;  /* 0x30000039ff3a7230 */ /* 0x000fe20000004100 */
[-C--:B------:R-:W-:Y:S01]  /*6300*/  F2FP.F16.E4M3.UNPACK_B R67, R84.reuse ;  /* 0x00000054ff43723e */ /* 0x080fe200020006ff */
[----:B------:R-:W-:Y:S01]  /*6310*/  HADD2.F32 R57, -RZ, R59.H0_H0 ;  /* 0x2000003bff397230 */ /* 0x000fe20000004100 */
[----:B------:R-:W-:Y:S01]  /*6320*/  F2FP.F16.E4M3.UNPACK_B R69, R84.H1 ;  /* 0x00000054ff45723e */ /* 0x000fe200030006ff */
[----:B------:R-:W-:Y:S01]  /*6330*/  HADD2.F32 R59, -RZ, R61.H0_H0 ;  /* 0x2000003dff3b7230 */ /* 0x000fe20000004100 */
[-C--:B------:R-:W-:Y:S01]  /*6340*/  F2FP.F16.E4M3.UNPACK_B R71, R85.reuse ;  /* 0x00000055ff47723e */ /* 0x080fe200020006ff */
[----:B------:R-:W-:Y:S01]  /*6350*/  HADD2.F32 R68, -RZ, R67.H1_H1 ;  /* 0x30000043ff447230 */ /* 0x000fe20000004100 */
[----:B------:R-:W-:Y:S01]  /*6360*/  F2FP.F16.E4M3.UNPACK_B R73, R85.H1 ;  /* 0x00000055ff49723e */ /* 0x000fe200030006ff */
[----:B------:R-:W-:Y:S01]  /*6370*/  HADD2.F32 R62, -RZ, R61.H1_H1 ;  /* 0x3000003dff3e7230 */ /* 0x000fe20000004100 */
[-C--:B------:R-:W-:Y:S01]  /*6380*/  F2FP.F16.E4M3.UNPACK_B R75, R86.reuse ;  /* 0x00000056ff4b723e */ /* 0x080fe200020006ff */
[----:B------:R-:W-:Y:S01]  /*6390*/  HADD2.F32 R61, -RZ, R63.H0_H0 ;  /* 0x2000003fff3d7230 */ /* 0x000fe20000004100 */
[----:B------:R-:W-:Y:S01]  /*63a0*/  F2FP.F16.E4M3.UNPACK_B R77, R86.H1 ;  /* 0x00000056ff4d723e */ /* 0x000fe200030006ff */
[----:B------:R-:W-:Y:S01]  /*63b0*/  HADD2.F32 R72, -RZ, R71.H1_H1 ;  /* 0x30000047ff487230 */ /* 0x000fe20000004100 */
[----:B------:R-:W-:Y:S01]  /*63c0*/  F2FP.F16.E4M3.UNPACK_B R79, R87.H1 ;  /* 0x00000057ff4f723e */ /* 0x000fe200030006ff */
[C---:B--2---:R-:W-:Y:S01]  /*63d0*/  FMUL R0, R47.reuse, R4 ;  /* 0x000000042f007220 */ /* 0x044fe20000400000 */
[C---:B-1----:R-:W-:Y:S01]  /*63e0*/  FMUL R2, R47.reuse, R5 ;  /* 0x000000052f027220 */ /* 0x042fe20000400000 */
[C---:B------:R-:W-:Y:S01]  /*63f0*/  FMUL R4, R47.reuse, R8 ;  /* 0x000000082f047220 */ /* 0x040fe20000400000 */
[----:B------:R-:W-:Y:S01]  /*6400*/  FMUL R5, R47, R9 ;  /* 0x000000092f057220 */ /* 0x000fe20000400000 */
[C---:B------:R-:W-:Y:S01]  /*6410*/  FFMA R0, R49.reuse, R50, R0 ;  /* 0x0000003231007223 */ /* 0x040fe20000000000 */
[----:B------:R-:W-:Y:S01]  /*6420*/  FFMA R2, R49, R51, R2 ;  /* 0x0000003331027223 */ /* 0x000fe20000000002 */
[C---:B------:R-:W-:Y:S01]  /*6430*/  FMUL R8, R47.reuse, R12 ;  /* 0x0000000c2f087220 */ /* 0x040fe20000400000 */
[C---:B------:R-:W-:Y:S01]  /*6440*/  FMUL R9, R47.reuse, R13 ;  /* 0x0000000d2f097220 */ /* 0x040fe20000400000 */
[C---:B------:R-:W-:Y:S01]  /*6450*/  FMUL R12, R47.reuse, R16 ;  /* 0x000000102f0c7220 */ /* 0x040fe20000400000 */
[C---:B------:R-:W-:Y:S01]  /*6460*/  FMUL R13, R47.reuse, R17 ;  /* 0x000000112f0d7220 */ /* 0x040fe20000400000 */
[C---:B------:R-:W-:Y:S01]  /*6470*/  FMUL R16, R47.reuse, R20 ;  /* 0x000000142f107220 */ /* 0x040fe20000400000 */
[C---:B------:R-:W-:Y:S01]  /*6480*/  FMUL R17, R47.reuse, R21 ;  /* 0x000000152f117220 */ /* 0x040fe20000400000 */
[C---:B------:R-:W-:Y:S01]  /*6490*/  FMUL R20, R47.reuse, R24 ;  /* 0x000000182f147220 */ /* 0x040fe20000400000 */
[C---:B------:R-:W-:Y:S01]  /*64a0*/  FMUL R21, R47.reuse, R25 ;  /* 0x000000192f157220 */ /* 0x040fe20000400000 */
[----:B------:R-:W-:Y:S02]  /*64b0*/  HADD2.F32 R76, -RZ, R75.H1_H1 ;  /* 0x3000004bff4c7230 */ /* 0x000fe40000004100 */
[C---:B------:R-:W-:Y:S01]  /*64c0*/  FMUL R24, R47.reuse, R28 ;  /* 0x0000001c2f187220 */ /* 0x040fe20000400000 */
[C---:B------:R-:W-:Y:S01]  /*64d0*/  FMUL R25, R47.reuse, R29 ;  /* 0x0000001d2f197220 */ /* 0x040fe20000400000 */
[C---:B------:R-:W-:Y:S01]  /*64e0*/  FMUL R28, R47.reuse, R32 ;  /* 0x000000202f1c7220 */ /* 0x040fe20000400000 */
[C---:B------:R-:W-:Y:S01]  /*64f0*/  FMUL R29, R47.reuse, R33 ;  /* 0x000000212f1d7220 */ /* 0x040fe20000400000 */
[C---:B------:R-:W-:Y:S01]  /*6500*/  FMUL R3, R47.reuse, R6 ;  /* 0x000000062f037220 */ /* 0x040fe20000400000 */
[C---:B------:R-:W-:Y:S01]  /*6510*/  FMUL R7, R47.reuse, R7 ;  /* 0x000000072f077220 */ /* 0x040fe20000400000 */
[C---:B------:R-:W-:Y:S01]  /*6520*/  FMUL R6, R47.reuse, R10 ;  /* 0x0000000a2f067220 */ /* 0x040fe20000400000 */
[----:B------:R-:W-:Y:S01]  /*6530*/  FMUL R11, R47, R11 ;  /* 0x0000000b2f0b7220 */ /* 0x000fe20000400000 */
[C---:B------:R-:W-:Y:S01]  /*6540*/  FFMA R3, R49.reuse, R52, R3 ;  /* 0x0000003431037223 */ /* 0x040fe20000000003 */
[C---:B------:R-:W-:Y:S01]  /*6550*/  FFMA R7, R49.reuse, R54, R7 ;  /* 0x0000003631077223 */ /* 0x040fe20000000007 */
[C---:B------:R-:W-:Y:S01]  /*6560*/  FFMA R4, R49.reuse, R53, R4 ;  /* 0x0000003531047223 */ /* 0x040fe20000000004 */
[----:B------:R-:W-:Y:S01]  /*6570*/  F2FP.F16.E4M3.UNPACK_B R50, R87 ;  /* 0x00000057ff32723e */ /* 0x000fe200020006ff */
[C---:B------:R-:W-:Y:S01]  /*6580*/  FFMA R5, R49.reuse, R56, R5 ;  /* 0x0000003831057223 */ /* 0x040fe20000000005 */
[----:B------:R-:W-:Y:S01]  /*6590*/  FFMA R6, R49, R55, R6 ;  /* 0x0000003731067223 */ /* 0x000fe20000000006 */
[----:B------:R-:W-:Y:S01]  /*65a0*/  F2FP.SATFINITE.E4M3.F32.PACK_AB_MERGE_C R117, R7, R3, RZ ;  /* 0x000000030775723e */ /* 0x000fe200048070ff */
[C---:B------:R-:W-:Y:S01]  /*65b0*/  FFMA R11, R49.reuse, R58, R11 ;  /* 0x0000003a310b7223 */ /* 0x040fe2000000000b */
[C---:B------:R-:W-:Y:S01]  /*65c0*/  FFMA R8, R49.reuse, R57, R8 ;  /* 0x0000003931087223 */ /* 0x040fe20000000008 */
[----:B------:R-:W-:Y:S01]  /*65d0*/  ISETP.NE.AND P0, PT, R110, RZ, PT ;  /* 0x000000ff6e00720c */ /* 0x000fe20003f05270 */
[----:B------:R-:W-:Y:S01]  /*65e0*/  FFMA R9, R49, R60, R9 ;  /* 0x0000003c31097223 */ /* 0x000fe20000000009 */
[----:B------:R-:W-:Y:S01]  /*65f0*/  F2FP.SATFINITE.E4M3.F32.PACK_AB_MERGE_C R116, R2, R0, R117 ;  /* 0x000000000274723e */ /* 0x000fe20004807075 */
[--C-:B------:R-:W-:Y:S01]  /*6600*/  HADD2.F32 R51, -RZ, R50.reuse.H0_H0 ;  /* 0x20000032ff337230 */ /* 0x100fe20000004100 */
[----:B------:R-:W-:Y:S01]  /*6610*/  F2FP.SATFINITE.E4M3.F32.PACK_AB_MERGE_C R117, R11, R6, RZ ;  /* 0x000000060b75723e */ /* 0x000fe200048070ff */
[----:B------:R-:W-:Y:S02]  /*6620*/  HADD2.F32 R50, -RZ, R50.H1_H1 ;  /* 0x30000032ff327230 */ /* 0x000fe40000004100 */
[C---:B------:R-:W-:Y:S01]  /*6630*/  FMUL R10, R47.reuse, R14 ;  /* 0x0000000e2f0a7220 */ /* 0x040fe20000400000 */
[----:B------:R-:W-:Y:S01]  /*6640*/  FMUL R15, R47, R15 ;  /* 0x0000000f2f0f7220 */ /* 0x000fe20000400000 */
[--C-:B------:R-:W-:Y:S01]  /*6650*/  HADD2.F32 R63, -RZ, R65.reuse.H0_H0 ;  /* 0x20000041ff3f7230 */ /* 0x100fe20000004100 */
[----:B------:R-:W-:Y:S01]  /*6660*/  F2FP.SATFINITE.E4M3.F32.PACK_AB_MERGE_C R117, R5, R4, R117 ;  /* 0x000000040575723e */ /* 0x000fe20004807075 */
[C---:B------:R-:W-:Y:S01]  /*6670*/  FFMA R10, R49.reuse, R59, R10 ;  /* 0x0000003b310a7223 */ /* 0x040fe2000000000a */
[C---:B------:R-:W-:Y:S01]  /*6680*/  FFMA R15, R49.reuse, R62, R15 ;  /* 0x0000003e310f7223 */ /* 0x040fe2000000000f */
[C---:B------:R-:W-:Y:S01]  /*6690*/  FFMA R12, R49.reuse, R61, R12 ;  /* 0x0000003d310c7223 */ /* 0x040fe2000000000c */
[----:B------:R-:W-:Y:S01]  /*66a0*/  FFMA R13, R49, R64, R13 ;  /* 0x00000040310d7223 */ /* 0x000fe2000000000d */
[----:B------:R-:W-:Y:S02]  /*66b0*/  HADD2.F32 R66, -RZ, R65.H1_H1 ;  /* 0x30000041ff427230 */ /* 0x000fe40000004100 */
[C---:B------:R-:W-:Y:S01]  /*66c0*/  FMUL R14, R47.reuse, R18 ;  /* 0x000000122f0e7220 */ /* 0x040fe20000400000 */
[----:B------:R-:W-:Y:S02]  /*66d0*/  HADD2.F32 R65, -RZ, R67.H0_H0 ;  /* 0x20000043ff417230 */ /* 0x000fe40000004100 */
[----:B------:R-:W-:Y:S01]  /*66e0*/  FMUL R19, R47, R19 ;  /* 0x000000132f137220 */ /* 0x000fe20000400000 */
[--C-:B------:R-:W-:Y:S02]  /*66f0*/  HADD2.F32 R67, -RZ, R69.reuse.H0_H0 ;  /* 0x20000045ff437230 */ /* 0x100fe40000004100 */
[----:B------:R-:W-:Y:S01]  /*6700*/  FFMA R14, R49, R63, R14 ;  /* 0x0000003f310e7223 */ /* 0x000fe2000000000e */
[----:B------:R-:W-:Y:S02]  /*6710*/  HADD2.F32 R70, -RZ, R69.H1_H1 ;  /* 0x30000045ff467230 */ /* 0x000fe40000004100 */
[----:B------:R-:W-:Y:S01]  /*6720*/  FMUL R18, R47, R22 ;  /* 0x000000162f127220 */ /* 0x000fe20000400000 */
[----:B------:R-:W-:Y:S02]  /*6730*/  HADD2.F32 R69, -RZ, R71.H0_H0 ;  /* 0x20000047ff457230 */ /* 0x000fe40000004100 */
[----:B------:R-:W-:Y:S01]  /*6740*/  FFMA R19, R49, R66, R19 ;  /* 0x0000004231137223 */ /* 0x000fe20000000013 */
[----:B------:R-:W-:Y:S01]  /*6750*/  FMUL R23, R47, R23 ;  /* 0x000000172f177220 */ /* 0x000fe20000400000 */
[C---:B------:R-:W-:Y:S01]  /*6760*/  FFMA R16, R49.reuse, R65, R16 ;  /* 0x0000004131107223 */ /* 0x040fe20000000010 */
[C---:B------:R-:W-:Y:S01]  /*6770*/  FFMA R17, R49.reuse, R68, R17 ;  /* 0x0000004431117223 */ /* 0x040fe20000000011 */
        /* <DEDUP_REMOVED lines=23> */
[----:B------:R-:W-:Y:S01]  /*68f0*/  F2FP.SATFINITE.E4M3.F32.PACK_AB_MERGE_C R118, R15, R10, RZ ;  /* 0x0000000a0f76723e */ /* 0x000fe200048070ff */
[----:B------:R-:W-:Y:S01]  /*6900*/  FFMA R28, R49, R51, R28 ;  /* 0x00000033311c7223 */ /* 0x000fe2000000001c */
[----:B------:R-:W-:Y:S01]  /*6910*/  F2FP.SATFINITE.E4M3.F32.PACK_AB_MERGE_C R119, R19, R14, RZ ;  /* 0x0000000e1377723e */ /* 0x000fe200048070ff */
[C---:B------:R-:W-:Y:S01]  /*6920*/  FFMA R29, R49.reuse, R50, R29 ;  /* 0x00000032311d7223 */ /* 0x040fe2000000001d */
[C---:B------:R-:W-:Y:S01]  /*6930*/  FFMA R30, R49.reuse, R77, R30 ;  /* 0x0000004d311e7223 */ /* 0x040fe2000000001e */
[----:B------:R-:W-:Y:S01]  /*6940*/  FFMA R35, R49, R52, R35 ;  /* 0x0000003431237223 */ /* 0x000fe20000000023 */
[----:B------:R-:W-:Y:S02]  /*6950*/  F2FP.SATFINITE.E4M3.F32.PACK_AB_MERGE_C R118, R9, R8, R118 ;  /* 0x000000080976723e */ /* 0x000fe40004807076 */
[----:B------:R-:W-:Y:S02]  /*6960*/  F2FP.SATFINITE.E4M3.F32.PACK_AB_MERGE_C R119, R13, R12, R119 ;  /* 0x0000000c0d77723e */ /* 0x000fe40004807077 */
[----:B------:R-:W-:Y:S02]  /*6970*/  F2FP.SATFINITE.E4M3.F32.PACK_AB_MERGE_C R120, R23, R18, RZ ;  /* 0x000000121778723e */ /* 0x000fe400048070ff */
[----:B------:R-:W-:Y:S01]  /*6980*/  F2FP.SATFINITE.E4M3.F32.PACK_AB_MERGE_C R121, R27, R22, RZ ;  /* 0x000000161b79723e */ /* 0x000fe200048070ff */
[----:B------:R1:W-:Y:S01]  /*6990*/  STS.128 [R100+UR49+0x2200], R116 ;  /* 0x0022007464007988 */ /* 0x0003e20008000c31 */
[----:B------:R-:W-:Y:S02]  /*69a0*/  F2FP.SATFINITE.E4M3.F32.PACK_AB_MERGE_C R122, R31, R26, RZ ;  /* 0x0000001a1f7a723e */ /* 0x000fe400048070ff */
[----:B------:R-:W-:Y:S02]  /*69b0*/  F2FP.SATFINITE.E4M3.F32.PACK_AB_MERGE_C R123, R35, R30, RZ ;  /* 0x0000001e237b723e */ /* 0x000fe400048070ff */
[----:B------:R-:W-:Y:S02]  /*69c0*/  F2FP.SATFINITE.E4M3.F32.PACK_AB_MERGE_C R120, R17, R16, R120 ;  /* 0x000000101178723e */ /* 0x000fe40004807078 */
[----:B------:R-:W-:Y:S02]  /*69d0*/  F2FP.SATFINITE.E4M3.F32.PACK_AB_MERGE_C R121, R21, R20, R121 ;  /* 0x000000141579723e */ /* 0x000fe40004807079 */
[----:B------:R-:W-:Y:S02]  /*69e0*/  F2FP.SATFINITE.E4M3.F32.PACK_AB_MERGE_C R122, R25, R24, R122 ;  /* 0x00000018197a723e */ /* 0x000fe4000480707a */
[----:B------:R-:W-:Y:S02]  /*69f0*/  F2FP.SATFINITE.E4M3.F32.PACK_AB_MERGE_C R123, R29, R28, R123 ;  /* 0x0000001c1d7b723e */ /* 0x000fe4000480707b */
[----:B------:R-:W-:Y:S02]  /*6a00*/  LEA R32, R105, UR49, 0x3 ;  /* 0x0000003169207c11 */ /* 0x000fe4000f8e18ff */
[----:B------:R-:W-:Y:S01]  /*6a10*/  @P6 SHF.L.U32 R33, R104, 0x1f, RZ ;  /* 0x0000001f68216819 */ /* 0x000fe200000006ff */
[----:B------:R1:W-:Y:S01]  /*6a20*/  STS.128 [R114+0x2210], R120 ;  /* 0x0022107872007388 */ /* 0x0003e20000000c00 */
[----:B------:R-:W-:Y:S01]  /*6a30*/  @!PT LDS RZ, [RZ] ;  /* 0x00000000fffff984 */ /* 0x000fe20000000800 */
[----:B------:R-:W-:Y:S01]  /*6a40*/  @!PT LDS RZ, [RZ] ;  /* 0x00000000fffff984 */ /* 0x000fe20000000800 */
[----:B------:R-:W-:Y:S01]  /*6a50*/  @!PT LDS RZ, [RZ] ;  /* 0x00000000fffff984 */ /* 0x000fe20000000800 */
[----:B------:R-:W-:Y:S01]  /*6a60*/  @!PT LDS RZ, [RZ] ;  /* 0x00000000fffff984 */ /* 0x000fe20000000800 */
[----:B------:R2:W-:Y:S07]  /*6a70*/  MEMBAR.ALL.CTA ;  /* 0x0000000000007992 */ /* 0x0005ee0000008000 */
[----:B--2---:R-:W2:Y:S02]  /*6a80*/  FENCE.VIEW.ASYNC.S ;  /* 0x00000000000073c6 */ /* 0x004ea40000000000 */
[----:B--2---:R-:W-:Y:S06]  /*6a90*/  BAR.SYNC.DEFER_BLOCKING 0x1, 0x80 ;  /* 0x0042000000007b1d */ /* 0x004fec0000010000 */
[----:B------:R-:W-:Y:S05]  /*6aa0*/  @P0 BRA `(.L_x_109) ;  /* 0x0000000000280947 */ /* 0x000fea0003800000 */
[----:B------:R-:W-:Y:S02]  /*6ab0*/  UIADD3 UR4, UPT, UPT, UR49, 0x2200, URZ ;  /* 0x0000220031047890 */ /* 0x000fe4000fffe0ff */
[----:B------:R-:W-:Y:S01]  /*6ac0*/  UIADD3 UR6, UP0, UPT, UR52, 0x680, URZ ;  /* 0x0000068034067890 */ /* 0x000fe2000ff1e0ff */
[----:B------:R-:W-:Y:S03]  /*6ad0*/  UMOV UR43, UR36 ;  /* 0x00000024002b7c82 */ /* 0x000fe60008000000 */
[----:B------:R-:W-:Y:S01]  /*6ae0*/  MOV R109, UR4 ;  /* 0x00000004006d7c02 */ /* 0x000fe20008000f00 */
[----:B------:R-:W-:Y:S03]  /*6af0*/  UIADD3.X UR7, UPT, UPT, URZ, UR53, URZ, UP0, !UPT ;  /* 0x00000035ff077290 */ /* 0x000fe600087fe4ff */
[----:B------:R-:W-:Y:S11]  /*6b00*/  R2UR UR40, R109 ;  /* 0x000000006d2872ca */ /* 0x000ff600000e0000 */
[----:B------:R-:W-:Y:S02]  /*6b10*/  @!UPT UIADD3 URZ, UPT, UPT, URZ, URZ, URZ ;  /* 0x000000fffffff290 */ /* 0x000fe4000fffe0ff */
[----:B------:R2:W-:Y:S01]  /*6b20*/  UTMASTG.3D [UR40], [UR6] ;  /* 0x00000028060073b5 */ /* 0x0005e20008010000 */
[----:B------:R0:W-:Y:S01]  /*6b30*/  UTMACMDFLUSH ;  /* 0x00000000000079b7 */ /* 0x0001e20000000000 */
[----:B--2---:R-:W-:Y:S04]  /*6b40*/  DEPBAR.LE SB0, 0x1 ;  /* 0x000080400000791a */ /* 0x004fe80000000000 */
.L_x_109:
[----:B------:R-:W-:Y:S05]  /*6b50*/  BSYNC.RECONVERGENT B0 ;  /* 0x0000000000007941 */ /* 0x000fea0003800200 */
.L_x_108:
[----:B------:R-:W-:Y:S06]  /*6b60*/  BAR.SYNC.DEFER_BLOCKING 0x1, 0x80 ;  /* 0x0042000000007b1d */ /* 0x000fec0000010000 */
[----:B------:R-:W2:Y:S01]  /*6b70*/  @P6 SYNCS.PHASECHK.TRANS64.TRYWAIT P0, [R32+URZ+0x110], R33 ;  /* 0x00011021200065a7 */ /* 0x000ea200080011ff */
[----:B------:R-:W-:Y:S01]  /*6b80*/  BSSY B1, `(.L_x_110) ;  /* 0x0000020000017945 */ /* 0x000fe20003800000 */
[----:B--2---:R-:W-:Y:S03]  /*6b90*/  @P6 SEL R115, RZ, 0x1, !P0 ;  /* 0x00000001ff736807 */ /* 0x004fe60004000000 */
[----:B------:R-:W-:Y:S05]  /*6ba0*/  @!P6 BRA `(.L_x_111) ;  /* 0x000000000074e947 */ /* 0x000fea0003800000 */
[----:B------:R-:W-:Y:S01]  /*6bb0*/  ISETP.NE.AND P1, PT, R124, RZ, PT ;  /* 0x000000ff7c00720c */ /* 0x000fe20003f25270 */
[----:B------:R-:W-:Y:S01]  /*6bc0*/  BSSY B0, `(.L_x_112) ;  /* 0x0000009000007945 */ /* 0x000fe20003800000 */
[----:B------:R-:W-:Y:S11]  /*6bd0*/  ISETP.NE.AND P0, PT, R115, RZ, PT ;  /* 0x000000ff7300720c */ /* 0x000ff60003f05270 */
[----:B------:R-:W-:Y:S05]  /*6be0*/  @P1 IMAD R0, R105, 0x1000, R100 ;  /* 0x0000100069001824 */ /* 0x000fea00078e0264 */
[----:B------:R-:W-:Y:S05]  /*6bf0*/  @P1 IADD3 R2, PT, PT, R0, UR49, RZ ;  /* 0x0000003100021c10 */ /* 0x000fea000fffe0ff */
[----:B------:R-:W-:Y:S01]  /*6c00*/  @P1 IMAD.IADD R2, R2, 0x1, R125 ;  /* 0x0000000102021824 */ /* 0x000fe200078e027d */
[----:B------:R-:W-:Y:S06]  /*6c10*/  @P0 BRA `(.L_x_113) ;  /* 0x00000000000c0947 */ /* 0x000fec0003800000 */
[----:B------:R-:W-:Y:S04]  /*6c20*/  SHF.L.U32 R3, R104, 0x1f, RZ ;  /* 0x0000001f68037819 */ /* 0x000fe800000006ff */
[----:B------:R-:W2:Y:S02]  /*6c30*/  SYNCS.PHASECHK.TRANS64.TRYWAIT P0, [R32+URZ+0x110], R3 ;  /* 0x00011003200075a7 */ /* 0x000ea400080011ff */
[----:B--2---:R-:W-:Y:S05]  /*6c40*/  @!P0 BRA `(.L_x_114) ;  /* 0x0000001800e48947 */ /* 0x004fea0003800000 */
.L_x_113:
[----:B------:R-:W-:Y:S05]  /*6c50*/  BSYNC B0 ;  /* 0x0000000000007941 */ /* 0x000fea0003800000 */
.L_x_112:
[----:B------:R-:W-:Y:S01]  /*6c60*/  ISETP.NE.AND P0, PT, R124, RZ, PT ;  /* 0x000000ff7c00720c */ /* 0x000fe20003f05270 */
[----:B--2---:R-:W-:Y:S02]  /*6c70*/  VIADD R32, R32, 0x120 ;  /* 0x0000012020207836 */ /* 0x004fe40000000000 */
[----:B------:R-:W-:Y:S02]  /*6c80*/  IMAD.U32 R3, RZ, RZ, UR37 ;  /* 0x00000025ff037e24 */ /* 0x000fe4000f8e00ff */
[----:B------:R-:W-:Y:S03]  /*6c90*/  VIADD R105, R105, 0x1 ;  /* 0x0000000169697836 */ /* 0x000fe60000000000 */
[----:B------:R-:W-:Y:S05]  /*6ca0*/  PRMT R3, R3, 0x654, R32 ;  /* 0x0000065403037816 */ /* 0x000fea0000000020 */
[----:B------:R2:W3:Y:S04]  /*6cb0*/  @P0 LDS.128 R80, [R0+UR49+0x200] ;  /* 0x0002003100500984 */ /* 0x0004e80008000c00 */
[----:B------:R2:W4:Y:S01]  /*6cc0*/  @P0 LDS.128 R84, [R2+0x210] ;  /* 0x0002100002540984 */ /* 0x0005220000000c00 */
[C---:B------:R-:W-:Y:S01]  /*6cd0*/  ISETP.NE.AND P0, PT, R105.reuse, 0x2, PT ;  /* 0x000000026900780c */ /* 0x040fe20003f05270 */
[----:B------:R-:W-:Y:S01]  /*6ce0*/  @!PT LDS RZ, [RZ] ;  /* 0x00000000fffff984 */ /* 0x000fe20000000800 */
[----:B------:R-:W-:Y:S01]  /*6cf0*/  @!PT LDS RZ, [RZ] ;  /* 0x00000000fffff984 */ /* 0x000fe20000000800 */
[----:B------:R-:W-:Y:S01]  /*6d00*/  @!PT LDS RZ, [RZ] ;  /* 0x00000000fffff984 */ /* 0x000fe20000000800 */
[----:B------:R-:W-:Y:S01]  /*6d10*/  @!PT LDS RZ, [RZ] ;  /* 0x00000000fffff984 */ /* 0x000fe20000000800 */
[----:B------:R5:W-:Y:S06]  /*6d20*/  MEMBAR.ALL.CTA ;  /* 0x0000000000007992 */ /* 0x000bec0000008000 */
[----:B-----5:R-:W5:Y:S01]  /*6d30*/  FENCE.VIEW.ASYNC.S ;  /* 0x00000000000073c6 */ /* 0x020f620000000000 */
[----:B------:R-:W-:Y:S01]  /*6d40*/  SEL R105, R105, RZ, P0 ;  /* 0x000000ff69697207 */ /* 0x000fe20000000000 */
[----:B-----5:R5:W-:Y:S02]  /*6d50*/  SYNCS.ARRIVE.TRANS64.RED.A1T0 RZ, [R3+URZ], RZ ;  /* 0x000000ff03ff79a7 */ /* 0x020be400081004ff */
[----:B-----5:R-:W-:Y:S04]  /*6d60*/  SEL R3, RZ, 0x1, P0 ;  /* 0x00000001ff037807 */ /* 0x020fe80000000000 */
[----:B--23--:R-:W-:Y:S02]  /*6d70*/  LOP3.LUT R104, R104, R3, RZ, 0x3c, !PT ;  /* 0x0000000368687212 */ /* 0x00cfe400078e3cff */
.L_x_111:
[----:B------:R-:W-:Y:S05]  /*6d80*/  BSYNC B1 ;  /* 0x0000000000017941 */ /* 0x000fea0003800000 */
.L_x_110:
[----:B------:R-:W-:Y:S05]  /*6d90*/  VIADD R0, R48, 0x40 ;  /* 0x0000004030007836 */ /* 0x000fea0000000000 */
[----:B------:R-:W-:Y:S04]  /*6da0*/  SHF.R.U32.HI R0, RZ, 0x15, R0 ;  /* 0x00000015ff007819 */ /* 0x000fe80000011600 */
[----:B------:R-:W-:Y:S11]  /*6db0*/  LOP3.LUT P0, RZ, R0, 0x3, R101, 0x48, !PT ;  /* 0x0000000300ff7812 */ /* 0x000ff60007804865 */
[----:B------:R-:W-:Y:S02]  /*6dc0*/  @!UPT UIADD3 URZ, UPT, UPT, URZ, URZ, URZ ;  /* 0x000000fffffff290 */ /* 0x000fe4000fffe0ff */
[----:B------:R-:W-:Y:S05]  /*6dd0*/  @!P0 BRA `(.L_x_115) ;  /* 0x0000000000408947 */ /* 0x000fea0003800000 */
[----:B------:R-:W2:Y:S01]  /*6de0*/  LDCU.64 UR8, c[0x4][0x70] ;  /* 0x01000e00ff0877ac */ /* 0x000ea20008000a00 */
[----:B------:R-:W-:Y:S01]  /*6df0*/  MOV R3, 0x0 ;  /* 0x0000000000037802 */ /* 0x000fe20000000f00 */
[----:B------:R-:W-:Y:S02]  /*6e00*/  HFMA2 R12, -RZ, RZ, 0, 5.9604644775390625e-08 ;  /* 0x00000001ff0c7431 */ /* 0x000fe400000001ff */
[----:B------:R-:W-:Y:S02]  /*6e10*/  IMAD.MOV.U32 R8, RZ, RZ, 0x192 ;  /* 0x00000192ff087424 */ /* 0x000fe400078e00ff */
[----:B------:R-:W-:Y:S01]  /*6e20*/  IMAD.MOV.U32 R13, RZ, RZ, RZ ;  /* 0x000000ffff0d7224 */ /* 0x000fe200078e00ff */
[----:B------:R-:W3:Y:S01]  /*6e30*/  LDCU.64 UR6, c[0x4][0x78] ;  /* 0x01000f00ff0677ac */ /* 0x000ee20008000a00 */
[----:B------:R-:W1:Y:S01]  /*6e40*/  LDC.64 R2, c[0x4][R3] ;  /* 0x0100000003027b82 */ /* 0x000e620000000a00 */
[----:B------:R-:W5:Y:S01]  /*6e50*/  LDCU.64 UR4, c[0x4][0x10] ;  /* 0x01000200ff0477ac */ /* 0x000f620008000a00 */
[----:B--2---:R-:W-:Y:S01]  /*6e60*/  MOV R5, UR9 ;  /* 0x0000000900057c02 */ /* 0x004fe20008000f00 */
[----:B------:R-:W-:Y:S01]  /*6e70*/  IMAD.U32 R4, RZ, RZ, UR8 ;  /* 0x00000008ff047e24 */ /* 0x000fe2000f8e00ff */
[----:B---3--:R-:W-:Y:S01]  /*6e80*/  MOV R7, UR7 ;  /* 0x0000000700077c02 */ /* 0x008fe20008000f00 */
[----:B------:R-:W-:Y:S01]  /*6e90*/  IMAD.U32 R6, RZ, RZ, UR6 ;  /* 0x00000006ff067e24 */ /* 0x000fe2000f8e00ff */
[----:B-----5:R-:W-:Y:S01]  /*6ea0*/  MOV R11, UR5 ;  /* 0x00000005000b7c02 */ /* 0x020fe20008000f00 */
[----:B------:R-:W-:Y:S02]  /*6eb0*/  IMAD.U32 R10, RZ, RZ, UR4 ;  /* 0x00000004ff0a7e24 */ /* 0x000fe4000f8e00ff */
[----:B------:R-:W-:Y:S07]  /*6ec0*/  LEPC R20, `(.L_x_115) ;  /* 0x000000001014794e */ /* 0x000fee0000000000 */
[----:B-1--4-:R-:W-:Y:S05]  /*6ed0*/  CALL.ABS.NOINC R2 ;  /* 0x0000000002007343 */ /* 0x012fea0003c00000 */
.L_x_115:
[----:B------:R-:W-:Y:S01]  /*6ee0*/  ISETP.NE.AND P0, PT, R110, RZ, PT ;  /* 0x000000ff6e00720c */ /* 0x000fe20003f05270 */
[----:B------:R-:W-:Y:S05]  /*6ef0*/  WARPSYNC.ALL ;  /* 0x0000000000007948 */ /* 0x000fea0003800000 */
[----:B------:R-:W-:Y:S01]  /*6f00*/  R2UR UR4, R48 ;  /* 0x00000000300472ca */ /* 0x000fe200000e0000 */
[----:B------:R-:W-:Y:S01]  /*6f10*/  BSSY.RECONVERGENT B0, `(.L_x_116) ;  /* 0x000009c000007945 */ /* 0x000fe20003800200 */
[-C--:B------:R-:W-:Y:S02]  /*6f20*/  F2FP.F16.E4M3.UNPACK_B R51, R80.reuse ;  /* 0x00000050ff33723e */ /* 0x080fe400020006ff */
[----:B------:R-:W-:Y:S02]  /*6f30*/  F2FP.F16.E4M3.UNPACK_B R80, R80.H1 ;  /* 0x00000050ff50723e */ /* 0x000fe400030006ff */
[-C--:B------:R-:W-:Y:S01]  /*6f40*/  F2FP.F16.E4M3.UNPACK_B R55, R81.reuse ;  /* 0x00000051ff37723e */ /* 0x080fe200020006ff */
[--C-:B------:R-:W-:Y:S01]  /*6f50*/  HADD2.F32 R50, -RZ, R51.reuse.H0_H0 ;  /* 0x20000033ff327230 */ /* 0x100fe20000004100 */
[----:B------:R-:W-:Y:S01]  /*6f60*/  F2FP.F16.E4M3.UNPACK_B R81, R81.H1 ;  /* 0x00000051ff51723e */ /* 0x000fe200030006ff */
[----:B------:R-:W-:Y:S01]  /*6f70*/  HADD2.F32 R52, -RZ, R51.H1_H1 ;  /* 0x30000033ff347230 */ /* 0x000fe20000004100 */
[-C--:B------:R-:W-:Y:S01]  /*6f80*/  F2FP.F16.E4M3.UNPACK_B R59, R82.reuse ;  /* 0x00000052ff3b723e */ /* 0x080fe200020006ff */
[--C-:B------:R-:W-:Y:S01]  /*6f90*/  HADD2.F32 R51, -RZ, R80.reuse.H0_H0 ;  /* 0x20000050ff337230 */ /* 0x100fe20000004100 */
[----:B------:R-:W-:Y:S01]  /*6fa0*/  F2FP.F16.E4M3.UNPACK_B R82, R82.H1 ;  /* 0x00000052ff52723e */ /* 0x000fe200030006ff */
[----:B------:R-:W-:Y:S01]  /*6fb0*/  LDTM.16dp32bit_t0_t15.x32 R4, tmem[UR4+0x40] ;  /* 0x00004004000479ee */ /* 0x000fe20008a80000 */
[----:B------:R-:W2:Y:S01]  /*6fc0*/  LDTM.16dp32bit_t16_t31.x32 R4, tmem[UR4+0x60] ;  /* 0x00006004000479ee */ /* 0x000ea20008aa0000 */
[----:B------:R-:W-:Y:S01]  /*6fd0*/  NOP ;  /* 0x0000000000007918 */ /* 0x000fe20000000000 */
[--C-:B------:R-:W-:Y:S01]  /*6fe0*/  HADD2.F32 R53, -RZ, R55.reuse.H0_H0 ;  /* 0x20000037ff357230 */ /* 0x100fe20000004100 */
[----:B------:R-:W-:Y:S01]  /*6ff0*/  R2UR UR5, R113 ;  /* 0x00000000710572ca */ /* 0x000fe200000e0000 */
[----:B------:R-:W-:Y:S01]  /*7000*/  HADD2.F32 R56, -RZ, R55.H1_H1 ;  /* 0x30000037ff387230 */ /* 0x000fe20000004100 */
[----:B------:R-:W-:Y:S01]  /*7010*/  F2FP.F16.E4M3.UNPACK_B R63, R83 ;  /* 0x00000053ff3f723e */ /* 0x000fe200020006ff */
[--C-:B------:R-:W-:Y:S01]  /*7020*/  HADD2.F32 R57, -RZ, R59.reuse.H0_H0 ;  /* 0x2000003bff397230 */ /* 0x100fe20000004100 */
[----:B----4-:R-:W-:Y:S01]  /*7030*/  F2FP.F16.E4M3.UNPACK_B R67, R84 ;  /* 0x00000054ff43723e */ /* 0x010fe200020006ff */
[----:B------:R-:W-:Y:S01]  /*7040*/  HADD2.F32 R60, -RZ, R59.H1_H1 ;  /* 0x3000003bff3c7230 */ /* 0x000fe20000004100 */
[----:B------:R-:W-:Y:S01]  /*7050*/  F2FP.F16.E4M3.UNPACK_B R71, R85 ;  /* 0x00000055ff47723e */ /* 0x000fe200020006ff */
[--C-:B------:R-:W-:Y:S01]  /*7060*/  HADD2.F32 R61, -RZ, R63.reuse.H0_H0 ;  /* 0x2000003fff3d7230 */ /* 0x100fe20000004100 */
[----:B------:R-:W-:Y:S01]  /*7070*/  F2FP.F16.E4M3.UNPACK_B R75, R86 ;  /* 0x00000056ff4b723e */ /* 0x000fe200020006ff */
[----:B------:R-:W-:Y:S01]  /*7080*/  HADD2.F32 R64, -RZ, R63.H1_H1 ;  /* 0x3000003fff407230 */ /* 0x000fe20000004100 */
[----:B------:R-:W-:Y:S01]  /*7090*/  F2FP.F16.E4M3.UNPACK_B R77, R87 ;  /* 0x00000057ff4d723e */ /* 0x000fe200020006ff */
[--C-:B------:R-:W-:Y:S01]  /*70a0*/  HADD2.F32 R65, -RZ, R67.reuse.H0_H0 ;  /* 0x20000043ff417230 */ /* 0x100fe20000004100 */
[----:B------:R-:W-:Y:S01]  /*70b0*/  F2FP.F16.E4M3.UNPACK_B R83, R83.H1 ;  /* 0x00000053ff53723e */ /* 0x000fe200030006ff */
[----:B------:R-:W-:Y:S01]  /*70c0*/  UIADD3 UR5, UPT, UPT, UR5, 0x180, URZ ;  /* 0x0000018005057890 */ /* 0x000fe2000fffe0ff */
[----:B------:R-:W-:Y:S01]  /*70d0*/  HADD2.F32 R67, -RZ, R67.H1_H1 ;  /* 0x30000043ff437230 */ /* 0x000fe20000004100 */
[----:B------:R-:W-:Y:S01]  /*70e0*/  F2FP.F16.E4M3.UNPACK_B R84, R84.H1 ;  /* 0x00000054ff54723e */ /* 0x000fe200030006ff */
[--C-:B------:R-:W-:Y:S01]  /*70f0*/  HADD2.F32 R69, -RZ, R71.reuse.H0_H0 ;  /* 0x20000047ff457230 */ /* 0x100fe20000004100 */
[----:B------:R-:W-:Y:S01]  /*7100*/  UPRMT UR5, UR37, 0x654, UR5 ;  /* 0x0000065425057896 */ /* 0x000fe20008000005 */
[----:B------:R-:W-:Y:S01]  /*7110*/  HADD2.F32 R72, -RZ, R71.H1_H1 ;  /* 0x30000047ff487230 */ /* 0x000fe20000004100 */
[----:B------:R-:W-:Y:S01]  /*7120*/  F2FP.F16.E4M3.UNPACK_B R85, R85.H1 ;  /* 0x00000055ff55723e */ /* 0x000fe200030006ff */
[--C-:B------:R-:W-:Y:S02]  /*7130*/  HADD2.F32 R73, -RZ, R75.reuse.H0_H0 ;  /* 0x2000004bff497230 */ /* 0x100fe40000004100 */
[C---:B--2---:R-:W-:Y:S01]  /*7140*/  FMUL R4, R47.reuse, R4 ;  /* 0x000000042f047220 */ /* 0x044fe20000400000 */
[C---:B------:R-:W-:Y:S01]  /*7150*/  FMUL R5, R47.reuse, R5 ;  /* 0x000000052f057220 */ /* 0x040fe20000400000 */
[C---:B------:R-:W-:Y:S01]  /*7160*/  FMUL R8, R47.reuse, R8 ;  /* 0x000000082f087220 */ /* 0x040fe20000400000 */
[----:B------:R-:W-:Y:S01]  /*7170*/  FMUL R9, R47, R9 ;  /* 0x000000092f097220 */ /* 0x000fe20000400000 */
[C---:B------:R-:W-:Y:S01]  /*7180*/  FFMA R4, R49.reuse, R50, R4 ;  /* 0x0000003231047223 */ /* 0x040fe20000000004 */
[----:B------:R-:W-:Y:S01]  /*7190*/  SYNCS.ARRIVE.TRANS64.RED.A1T0 RZ, [UR5], RZ ;  /* 0x000000ffffff79a7 */ /* 0x000fe20008100405 */
        /* <DEDUP_REMOVED lines=18> */
[--C-:B------:R-:W-:Y:S02]  /*72c0*/  HADD2.F32 R55, -RZ, R81.reuse.H0_H0 ;  /* 0x20000051ff377230 */ /* 0x100fe40000004100 */
[----:B------:R-:W-:Y:S01]  /*72d0*/  FMUL R10, R47, R10 ;  /* 0x0000000a2f0a7220 */ /* 0x000fe20000400000 */
[C---:B------:R-:W-:Y:S01]  /*72e0*/  FFMA R6, R49.reuse, R51, R6 ;  /* 0x0000003331067223 */ /* 0x040fe20000000006 */
[----:B------:R-:W-:Y:S02]  /*72f0*/  HADD2.F32 R58, -RZ, R81.H1_H1 ;  /* 0x30000051ff3a7230 */ /* 0x000fe40000004100 */
[C---:B------:R-:W-:Y:S01]  /*7300*/  FFMA R7, R49.reuse, R54, R7 ;  /* 0x0000003631077223 */ /* 0x040fe20000000007 */
[C---:B------:R-:W-:Y:S01]  /*7310*/  FFMA R8, R49.reuse, R53, R8 ;  /* 0x0000003531087223 */ /* 0x040fe20000000008 */
[C---:B------:R-:W-:Y:S01]  /*7320*/  FFMA R9, R49.reuse, R56, R9 ;  /* 0x0000003831097223 */ /* 0x040fe20000000009 */
[----:B------:R-:W-:Y:S01]  /*7330*/  FFMA R10, R49, R55, R10 ;  /* 0x00000037310a7223 */ /* 0x000fe2000000000a */
[----:B------:R-:W-:Y:S01]  /*7340*/  HADD2.F32 R51, -RZ, R77.H0_H0 ;  /* 0x2000004dff337230 */ /* 0x000fe20000004100 */
[----:B-1----:R-:W-:Y:S01]  /*7350*/  F2FP.SATFINITE.E4M3.F32.PACK_AB_MERGE_C R116, R7, R6, RZ ;  /* 0x000000060774723e */ /* 0x002fe200048070ff */
[C---:B------:R-:W-:Y:S01]  /*7360*/  FMUL R11, R47.reuse, R11 ;  /* 0x0000000b2f0b7220 */ /* 0x040fe20000400000 */
[--C-:B------:R-:W-:Y:S02]  /*7370*/  HADD2.F32 R59, -RZ, R82.reuse.H0_H0 ;  /* 0x20000052ff3b7230 */ /* 0x100fe40000004100 */
[----:B------:R-:W-:Y:S01]  /*7380*/  FMUL R14, R47, R14 ;  /* 0x0000000e2f0e7220 */ /* 0x000fe20000400000 */
[----:B------:R-:W-:Y:S01]  /*7390*/  HADD2.F32 R62, -RZ, R82.H1_H1 ;  /* 0x30000052ff3e7230 */ /* 0x000fe20000004100 */
[----:B------:R-:W-:Y:S01]  /*73a0*/  F2FP.SATFINITE.E4M3.F32.PACK_AB_MERGE_C R116, R5, R4, R116 ;  /* 0x000000040574723e */ /* 0x000fe20004807074 */
[C---:B------:R-:W-:Y:S01]  /*73b0*/  FFMA R11, R49.reuse, R58, R11 ;  /* 0x0000003a310b7223 */ /* 0x040fe2000000000b */
[C---:B------:R-:W-:Y:S01]  /*73c0*/  FFMA R12, R49.reuse, R57, R12 ;  /* 0x00000039310c7223 */ /* 0x040fe2000000000c */
[C---:B------:R-:W-:Y:S01]  /*73d0*/  FFMA R13, R49.reuse, R60, R13 ;  /* 0x0000003c310d7223 */ /* 0x040fe2000000000d */
[----:B------:R-:W-:Y:S01]  /*73e0*/  F2FP.F16.E4M3.UNPACK_B R86, R86.H1 ;  /* 0x00000056ff56723e */ /* 0x000fe200030006ff */
[----:B------:R-:W-:Y:S01]  /*73f0*/  FFMA R14, R49, R59, R14 ;  /* 0x0000003b310e7223 */ /* 0x000fe2000000000e */
[----:B------:R-:W-:Y:S01]  /*7400*/  F2FP.SATFINITE.E4M3.F32.PACK_AB_MERGE_C R117, R11, R10, RZ ;  /* 0x0000000a0b75723e */ /* 0x000fe200048070ff */
[C---:B------:R-:W-:Y:S01]  /*7410*/  FMUL R15, R47.reuse, R15 ;  /* 0x0000000f2f0f7220 */ /* 0x040fe20000400000 */
[--C-:B------:R-:W-:Y:S02]  /*7420*/  HADD2.F32 R63, -RZ, R83.reuse.H0_H0 ;  /* 0x20000053ff3f7230 */ /* 0x100fe40000004100 */
[----:B------:R-:W-:Y:S01]  /*7430*/  FMUL R18, R47, R18 ;  /* 0x000000122f127220 */ /* 0x000fe20000400000 */
[----:B------:R-:W-:Y:S01]  /*7440*/  HADD2.F32 R66, -RZ, R83.H1_H1 ;  /* 0x30000053ff427230 */ /* 0x000fe20000004100 */
[----:B------:R-:W-:Y:S01]  /*7450*/  F2FP.SATFINITE.E4M3.F32.PACK_AB_MERGE_C R117, R9, R8, R117 ;  /* 0x000000080975723e */ /* 0x000fe20004807075 */
[C---:B------:R-:W-:Y:S01]  /*7460*/  FFMA R15, R49.reuse, R62, R15 ;  /* 0x0000003e310f7223 */ /* 0x040fe2000000000f */
[C---:B------:R-:W-:Y:S01]  /*7470*/  FFMA R16, R49.reuse, R61, R16 ;  /* 0x0000003d31107223 */ /* 0x040fe20000000010 */
[----:B------:R-:W-:Y:S01]  /*7480*/  FFMA R17, R49, R64, R17 ;  /* 0x0000004031117223 */ /* 0x000fe20000000011 */
[----:B------:R-:W-:Y:S01]  /*7490*/  FMUL R19, R47, R19 ;  /* 0x000000132f137220 */ /* 0x000fe20000400000 */
        /* <DEDUP_REMOVED lines=15> */
[----:B------:R-:W-:Y:S01]  /*7590*/  F2FP.F16.E4M3.UNPACK_B R87, R87.H1 ;  /* 0x00000057ff57723e */ /* 0x000fe200030006ff */
        /* <DEDUP_REMOVED lines=32> */
[----:B------:R-:W-:Y:S03]  /*77a0*/  IADD3 R79, PT, PT, R44, 0x1, RZ ;  /* 0x000000012c4f7810 */ /* 0x000fe60007ffe0ff */
        /* <DEDUP_REMOVED lines=9> */
[----:B------:R-:W-:Y:S02]  /*7840*/  UIADD3 UR8, UP0, UPT, UR52, 0x680, URZ ;  /* 0x0000068034087890 */ /* 0x000fe4000ff1e0ff */
[----:B------:R-:W-:Y:S02]  /*7850*/  UIADD3 UR5, UPT, UPT, UR41, 0x40, URZ ;  /* 0x0000004029057890 */ /* 0x000fe4000fffe0ff */
[----:B------:R-:W-:Y:S02]  /*7860*/  UIADD3 UR4, UPT, UPT, UR49, 0x3200, URZ ;  /* 0x0000320031047890 */ /* 0x000fe4000fffe0ff */
[----:B------:R-:W-:Y:S01]  /*7870*/  UIADD3.X UR9, UPT, UPT, URZ, UR53, URZ, UP0, !UPT ;  /* 0x00000035ff097290 */ /* 0x000fe200087fe4ff */
[----:B------:R-:W-:Y:S01]  /*7880*/  UMOV UR6, UR42 ;  /* 0x0000002a00067c82 */ /* 0x000fe20008000000 */
[----:B------:R-:W-:Y:S07]  /*7890*/  UMOV UR7, UR36 ;  /* 0x0000002400077c82 */ /* 0x000fee0008000000 */
[----:B------:R2:W-:Y:S01]  /*78a0*/  UTMASTG.3D [UR4], [UR8] ;  /* 0x00000004080073b5 */ /* 0x0005e20008010000 */
[----:B------:R0:W-:Y:S01]  /*78b0*/  UTMACMDFLUSH ;  /* 0x00000000000079b7 */ /* 0x0001e20000000000 */
[----:B--2---:R-:W-:Y:S04]  /*78c0*/  DEPBAR.LE SB0, 0x1 ;  /* 0x000080400000791a */ /* 0x004fe80000000000 */
.L_x_117:
[----:B------:R-:W-:Y:S05]  /*78d0*/  BSYNC.RECONVERGENT B0 ;  /* 0x0000000000007941 */ /* 0x000fea0003800200 */
.L_x_116:
[----:B------:R-:W-:Y:S01]  /*78e0*/  BAR.SYNC.DEFER_BLOCKING 0x1, 0x80 ;  /* 0x0042000000007b1d */ /* 0x000fe20000010000 */
[----:B------:R-:W-:Y:S01]  /*78f0*/  ISETP.NE.AND P2, PT, R111, RZ, PT ;  /* 0x000000ff6f00720c */ /* 0x000fe20003f45270 */
[----:B------:R-:W-:Y:S01]  /*7900*/  IMAD.IADD R20, R43, 0x1, R94 ;  /* 0x000000012b147824 */ /* 0x000fe200078e025e */
[----:B------:R-:W-:Y:S01]  /*7910*/  ISETP.NE.AND P0, PT, R112, 0x2, PT ;  /* 0x000000027000780c */ /* 0x000fe20003f05270 */
[----:B------:R-:W-:Y:S01]  /*7920*/  IMAD.IADD R21, R45, 0x1, R96 ;  /* 0x000000012d157824 */ /* 0x000fe200078e0260 */
[----:B------:R-:W-:Y:S02]  /*7930*/  ISETP.NE.AND P1, PT, R79, 0x4, PT ;  /* 0x000000044f00780c */ /* 0x000fe40003f25270 */
[----:B------:R-:W-:Y:S02]  /*7940*/  SEL R3, RZ, 0x1, P0 ;  /* 0x00000001ff037807 */ /* 0x000fe40000000000 */
[----:B------:R-:W-:Y:S02]  /*7950*/  SEL R0, RZ, 0x1, P1 ;  /* 0x00000001ff007807 */ /* 0x000fe40000800000 */
[----:B------:R-:W-:Y:S02]  /*7960*/  LOP3.LUT R106, R106, R3, RZ, 0x3c, !PT ;  /* 0x000000036a6a7212 */ /* 0x000fe400078e3cff */
[----:B------:R-:W-:Y:S02]  /*7970*/  LOP3.LUT R107, R107, R0, RZ, 0x3c, !PT ;  /* 0x000000006b6b7212 */ /* 0x000fe400078e3cff */
[----:B------:R-:W-:Y:S02]  /*7980*/  @P2 R2UR UR36, R103 ;  /* 0x00000000672422ca */ /* 0x000fe400000e0000 */
[----:B------:R-:W-:Y:S02]  /*7990*/  SEL R112, R112, RZ, P0 ;  /* 0x000000ff70707207 */ /* 0x000fe40000000000 */
[----:B------:R-:W-:Y:S01]  /*79a0*/  SEL R44, R79, RZ, P1 ;  /* 0x000000ff4f2c7207 */ /* 0x000fe20000800000 */
[----:B------:R-:W-:Y:S10]  /*79b0*/  @P2 BRA `(.L_x_118) ;  /* 0xffffffd400f82947 */ /* 0x000ff4000383ffff */
[----:B------:R-:W-:Y:S05]  /*79c0*/  EXIT ;  /* 0x000000000000794d */ /* 0x000fea0003800000 */
.L_x_20:
[----:B--2---:R2:W1:Y:S02]  /*79d0*/  SYNCS.PHASECHK.TRANS64.TRYWAIT P0, [R3+URZ+0x1b0], R2 ;  /* 0x0001b002030075a7 */ /* 0x00446400080011ff */
[----:B-1----:R-:W-:Y:S05]  /*79e0*/  @!P0 NANOSLEEP.SYNCS 0x989680 ;  /* 0x009896800000895d */ /* 0x002fea0003900000 */
[----:B------:R-:W1:Y:S02]  /*79f0*/  @!P0 SYNCS.PHASECHK.TRANS64 P0, [R3+URZ+0x1b0], R2 ;  /* 0x0001b002030085a7 */ /* 0x000e6400080010ff */
[----:B-1----:R-:W-:Y:S05]  /*7a00*/  @!P0 BRA `(.L_x_20) ;  /* 0xfffffffc00f08947 */ /* 0x002fea000383ffff */
[----:B------:R-:W-:Y:S05]  /*7a10*/  BRA `(.L_x_119) ;  /* 0xffffff9c00587947 */ /* 0x000fea000383ffff */
.L_x_23:
[----:B-1----:R-:W-:-:S07]  /*7a20*/  MOV R2, UR33 ;  /* 0x0000002100027c02 */ /* 0x002fce0008000f00 */
.L_x_120:
[----:B-1----:R1:W2:Y:S02]  /*7a30*/  SYNCS.PHASECHK.TRANS64.TRYWAIT P0, [R2+URZ+0x88], R5 ;  /* 0x00008805020075a7 */ /* 0x0022a400080011ff */
[----:B--2---:R-:W-:Y:S05]  /*7a40*/  @!P0 NANOSLEEP.SYNCS 0x989680 ;  /* 0x009896800000895d */ /* 0x004fea0003900000 */
[----:B------:R-:W2:Y:S02]  /*7a50*/  @!P0 SYNCS.PHASECHK.TRANS64 P0, [R2+URZ+0x88], R5 ;  /* 0x00008805020085a7 */ /* 0x000ea400080010ff */
[----:B--2---:R-:W-:Y:S05]  /*7a60*/  @!P0 BRA `(.L_x_120) ;  /* 0xfffffffc00f08947 */ /* 0x004fea000383ffff */
[----:B------:R-:W-:Y:S05]  /*7a70*/  BRA `(.L_x_22) ;  /* 0xffffff9c00a87947 */ /* 0x000fea000383ffff */
.L_x_29:
[----:B-1----:R-:W-:-:S07]  /*7a80*/  MOV R2, UR17 ;  /* 0x0000001100027c02 */ /* 0x002fce0008000f00 */
.L_x_121:
[----:B-1----:R1:W2:Y:S02]  /*7a90*/  SYNCS.PHASECHK.TRANS64.TRYWAIT P0, [R2+URZ+0x88], R5 ;  /* 0x00008805020075a7 */ /* 0x0022a400080011ff */
[----:B--2---:R-:W-:Y:S05]  /*7aa0*/  @!P0 NANOSLEEP.SYNCS 0x989680 ;  /* 0x009896800000895d */ /* 0x004fea0003900000 */
[----:B------:R-:W2:Y:S02]  /*7ab0*/  @!P0 SYNCS.PHASECHK.TRANS64 P0, [R2+URZ+0x88], R5 ;  /* 0x00008805020085a7 */ /* 0x000ea400080010ff */
[----:B--2---:R-:W-:Y:S05]  /*7ac0*/  @!P0 BRA `(.L_x_121) ;  /* 0xfffffffc00f08947 */ /* 0x004fea000383ffff */
[----:B------:R-:W-:Y:S05]  /*7ad0*/  BRA `(.L_x_28) ;  /* 0xffffffa000507947 */ /* 0x000fea000383ffff */
.L_x_33:
[----:B-1----:R1:W2:Y:S02]  /*7ae0*/  SYNCS.PHASECHK.TRANS64.TRYWAIT P0, [R2+URZ+0x140], R3 ;  /* 0x00014003020075a7 */ /* 0x0022a400080011ff */
[----:B--2---:R-:W-:Y:S05]  /*7af0*/  @!P0 NANOSLEEP.SYNCS 0x989680 ;  /* 0x009896800000895d */ /* 0x004fea0003900000 */
[----:B------:R-:W2:Y:S02]  /*7b00*/  @!P0 SYNCS.PHASECHK.TRANS64 P0, [R2+URZ+0x140], R3 ;  /* 0x00014003020085a7 */ /* 0x000ea400080010ff */
[----:B--2---:R-:W-:Y:S05]  /*7b10*/  @!P0 BRA `(.L_x_33) ;  /* 0xfffffffc00f08947 */ /* 0x004fea000383ffff */
[----:B------:R-:W-:Y:S05]  /*7b20*/  BRA `(.L_x_122) ;  /* 0xffffffa000e07947 */ /* 0x000fea000383ffff */
.L_x_37:
[----:B----4-:R-:W-:-:S07]  /*7b30*/  MOV R0, UR5 ;  /* 0x0000000500007c02 */ /* 0x010fce0008000f00 */
.L_x_123:
[----:B-1----:R1:W2:Y:S02]  /*7b40*/  SYNCS.PHASECHK.TRANS64.TRYWAIT P0, [R0+URZ], R3 ;  /* 0x00000003000075a7 */ /* 0x0022a400080011ff */
[----:B--2---:R-:W-:Y:S05]  /*7b50*/  @!P0 NANOSLEEP.SYNCS 0x989680 ;  /* 0x009896800000895d */ /* 0x004fea0003900000 */
[----:B------:R-:W2:Y:S02]  /*7b60*/  @!P0 SYNCS.PHASECHK.TRANS64 P0, [R0+URZ], R3 ;  /* 0x00000003000085a7 */ /* 0x000ea400080010ff */
[----:B--2---:R-:W-:Y:S05]  /*7b70*/  @!P0 BRA `(.L_x_123) ;  /* 0xfffffffc00f08947 */ /* 0x004fea000383ffff */
[----:B------:R-:W-:Y:S05]  /*7b80*/  BRA `(.L_x_124) ;  /* 0xffffffa800507947 */ /* 0x000fea000383ffff */
.L_x_38:
[----:B----4-:R-:W-:-:S07]  /*7b90*/  MOV R0, UR5 ;  /* 0x0000000500007c02 */ /* 0x010fce0008000f00 */
.L_x_125:
[----:B-1----:R1:W2:Y:S02]  /*7ba0*/  SYNCS.PHASECHK.TRANS64.TRYWAIT P0, [R0+URZ], R3 ;  /* 0x00000003000075a7 */ /* 0x0022a400080011ff */
[----:B--2---:R-:W-:Y:S05]  /*7bb0*/  @!P0 NANOSLEEP.SYNCS 0x989680 ;  /* 0x009896800000895d */ /* 0x004fea0003900000 */
[----:B------:R-:W2:Y:S02]  /*7bc0*/  @!P0 SYNCS.PHASECHK.TRANS64 P0, [R0+URZ], R3 ;  /* 0x00000003000085a7 */ /* 0x000ea400080010ff */
[----:B--2---:R-:W-:Y:S05]  /*7bd0*/  @!P0 BRA `(.L_x_125) ;  /* 0xfffffffc00f08947 */ /* 0x004fea000383ffff */
[----:B------:R-:W-:Y:S05]  /*7be0*/  BRA `(.L_x_126) ;  /* 0xffffffa8005c7947 */ /* 0x000fea000383ffff */
.L_x_39:
[----:B----4-:R-:W-:-:S07]  /*7bf0*/  MOV R0, UR5 ;  /* 0x0000000500007c02 */ /* 0x010fce0008000f00 */
.L_x_127:
[----:B-1----:R1:W2:Y:S02]  /*7c00*/  SYNCS.PHASECHK.TRANS64.TRYWAIT P0, [R0+URZ], R3 ;  /* 0x00000003000075a7 */ /* 0x0022a400080011ff */
[----:B--2---:R-:W-:Y:S05]  /*7c10*/  @!P0 NANOSLEEP.SYNCS 0x989680 ;  /* 0x009896800000895d */ /* 0x004fea0003900000 */
[----:B------:R-:W2:Y:S02]  /*7c20*/  @!P0 SYNCS.PHASECHK.TRANS64 P0, [R0+URZ], R3 ;  /* 0x00000003000085a7 */ /* 0x000ea400080010ff */
[----:B--2---:R-:W-:Y:S05]  /*7c30*/  @!P0 BRA `(.L_x_127) ;  /* 0xfffffffc00f08947 */ /* 0x004fea000383ffff */
[----:B------:R-:W-:Y:S05]  /*7c40*/  BRA `(.L_x_128) ;  /* 0xffffffa800687947 */ /* 0x000fea000383ffff */
.L_x_40:
[----:B----4-:R-:W-:-:S07]  /*7c50*/  MOV R0, UR5 ;  /* 0x0000000500007c02 */ /* 0x010fce0008000f00 */
.L_x_129:
[----:B-1----:R1:W2:Y:S02]  /*7c60*/  SYNCS.PHASECHK.TRANS64.TRYWAIT P0, [R0+URZ], R3 ;  /* 0x00000003000075a7 */ /* 0x0022a400080011ff */
[----:B--2---:R-:W-:Y:S05]  /*7c70*/  @!P0 NANOSLEEP.SYNCS 0x989680 ;  /* 0x009896800000895d */ /* 0x004fea0003900000 */
[----:B------:R-:W2:Y:S02]  /*7c80*/  @!P0 SYNCS.PHASECHK.TRANS64 P0, [R0+URZ], R3 ;  /* 0x00000003000085a7 */ /* 0x000ea400080010ff */
[----:B--2---:R-:W-:Y:S05]  /*7c90*/  @!P0 BRA `(.L_x_129) ;  /* 0xfffffffc00f08947 */ /* 0x004fea000383ffff */
[----:B------:R-:W-:Y:S05]  /*7ca0*/  BRA `(.L_x_130) ;  /* 0xffffffa800747947 */ /* 0x000fea000383ffff */
.L_x_41:
[----:B----4-:R-:W-:-:S07]  /*7cb0*/  MOV R0, UR5 ;  /* 0x0000000500007c02 */ /* 0x010fce0008000f00 */
.L_x_131:
[----:B-1----:R1:W2:Y:S02]  /*7cc0*/  SYNCS.PHASECHK.TRANS64.TRYWAIT P0, [R0+URZ], R3 ;  /* 0x00000003000075a7 */ /* 0x0022a400080011ff */
[----:B--2---:R-:W-:Y:S05]  /*7cd0*/  @!P0 NANOSLEEP.SYNCS 0x989680 ;  /* 0x009896800000895d */ /* 0x004fea0003900000 */
[----:B------:R-:W2:Y:S02]  /*7ce0*/  @!P0 SYNCS.PHASECHK.TRANS64 P0, [R0+URZ], R3 ;  /* 0x00000003000085a7 */ /* 0x000ea400080010ff */
[----:B--2---:R-:W-:Y:S05]  /*7cf0*/  @!P0 BRA `(.L_x_131) ;  /* 0xfffffffc00f08947 */ /* 0x004fea000383ffff */
[----:B------:R-:W-:Y:S05]  /*7d00*/  BRA `(.L_x_132) ;  /* 0xffffffa800807947 */ /* 0x000fea000383ffff */
.L_x_42:
[----:B----4-:R-:W-:-:S07]  /*7d10*/  MOV R0, UR5 ;  /* 0x0000000500007c02 */ /* 0x010fce0008000f00 */
.L_x_133:
[----:B-1----:R1:W2:Y:S02]  /*7d20*/  SYNCS.PHASECHK.TRANS64.TRYWAIT P0, [R0+URZ], R3 ;  /* 0x00000003000075a7 */ /* 0x0022a400080011ff */
[----:B--2---:R-:W-:Y:S05]  /*7d30*/  @!P0 NANOSLEEP.SYNCS 0x989680 ;  /* 0x009896800000895d */ /* 0x004fea0003900000 */
[----:B------:R-:W2:Y:S02]  /*7d40*/  @!P0 SYNCS.PHASECHK.TRANS64 P0, [R0+URZ], R3 ;  /* 0x00000003000085a7 */ /* 0x000ea400080010ff */
[----:B--2---:R-:W-:Y:S05]  /*7d50*/  @!P0 BRA `(.L_x_133) ;  /* 0xfffffffc00f08947 */ /* 0x004fea000383ffff */
[----:B------:R-:W-:Y:S05]  /*7d60*/  BRA `(.L_x_134) ;  /* 0xffffffa8008c7947 */ /* 0x000fea000383ffff */
.L_x_43:
[----:B----4-:R-:W-:-:S07]  /*7d70*/  MOV R0, UR5 ;  /* 0x0000000500007c02 */ /* 0x010fce0008000f00 */
.L_x_135:
[----:B-1----:R1:W2:Y:S02]  /*7d80*/  SYNCS.PHASECHK.TRANS64.TRYWAIT P0, [R0+URZ], R3 ;  /* 0x00000003000075a7 */ /* 0x0022a400080011ff */
[----:B--2---:R-:W-:Y:S05]  /*7d90*/  @!P0 NANOSLEEP.SYNCS 0x989680 ;  /* 0x009896800000895d */ /* 0x004fea0003900000 */
[----:B------:R-:W2:Y:S02]  /*7da0*/  @!P0 SYNCS.PHASECHK.TRANS64 P0, [R0+URZ], R3 ;  /* 0x00000003000085a7 */ /* 0x000ea400080010ff */
[----:B--2---:R-:W-:Y:S05]  /*7db0*/  @!P0 BRA `(.L_x_135) ;  /* 0xfffffffc00f08947 */ /* 0x004fea000383ffff */
[----:B------:R-:W-:Y:S05]  /*7dc0*/  BRA `(.L_x_136) ;  /* 0xffffffa800987947 */ /* 0x000fea000383ffff */
.L_x_44:
[----:B----4-:R-:W-:-:S07]  /*7dd0*/  MOV R0, UR5 ;  /* 0x0000000500007c02 */ /* 0x010fce0008000f00 */
.L_x_137:
[----:B-1----:R1:W2:Y:S02]  /*7de0*/  SYNCS.PHASECHK.TRANS64.TRYWAIT P0, [R0+URZ], R3 ;  /* 0x00000003000075a7 */ /* 0x0022a400080011ff */
[----:B--2---:R-:W-:Y:S05]  /*7df0*/  @!P0 NANOSLEEP.SYNCS 0x989680 ;  /* 0x009896800000895d */ /* 0x004fea0003900000 */
[----:B------:R-:W2:Y:S02]  /*7e00*/  @!P0 SYNCS.PHASECHK.TRANS64 P0, [R0+URZ], R3 ;  /* 0x00000003000085a7 */ /* 0x000ea400080010ff */
[----:B--2---:R-:W-:Y:S05]  /*7e10*/  @!P0 BRA `(.L_x_137) ;  /* 0xfffffffc00f08947 */ /* 0x004fea000383ffff */
[----:B------:R-:W-:Y:S05]  /*7e20*/  BRA `(.L_x_138) ;  /* 0xffffffa800a47947 */ /* 0x000fea000383ffff */
.L_x_45:
[----:B----4-:R-:W-:-:S07]  /*7e30*/  MOV R0, UR5 ;  /* 0x0000000500007c02 */ /* 0x010fce0008000f00 */
.L_x_139:
[----:B-1----:R1:W2:Y:S02]  /*7e40*/  SYNCS.PHASECHK.TRANS64.TRYWAIT P0, [R0+URZ], R3 ;  /* 0x00000003000075a7 */ /* 0x0022a400080011ff */
[----:B--2---:R-:W-:Y:S05]  /*7e50*/  @!P0 NANOSLEEP.SYNCS 0x989680 ;  /* 0x009896800000895d */ /* 0x004fea0003900000 */
[----:B------:R-:W2:Y:S02]  /*7e60*/  @!P0 SYNCS.PHASECHK.TRANS64 P0, [R0+URZ], R3 ;  /* 0x00000003000085a7 */ /* 0x000ea400080010ff */
[----:B--2---:R-:W-:Y:S05]  /*7e70*/  @!P0 BRA `(.L_x_139) ;  /* 0xfffffffc00f08947 */ /* 0x004fea000383ffff */
[----:B------:R-:W-:Y:S05]  /*7e80*/  BRA `(.L_x_140) ;  /* 0xffffffa800b07947 */ /* 0x000fea000383ffff */
.L_x_46:
[----:B----4-:R-:W-:-:S07]  /*7e90*/  MOV R0, UR5 ;  /* 0x0000000500007c02 */ /* 0x010fce0008000f00 */
.L_x_141:
[----:B-1----:R1:W2:Y:S02]  /*7ea0*/  SYNCS.PHASECHK.TRANS64.TRYWAIT P0, [R0+URZ], R3 ;  /* 0x00000003000075a7 */ /* 0x0022a400080011ff */
[----:B--2---:R-:W-:Y:S05]  /*7eb0*/  @!P0 NANOSLEEP.SYNCS 0x989680 ;  /* 0x009896800000895d */ /* 0x004fea0003900000 */
[----:B------:R-:W2:Y:S02]  /*7ec0*/  @!P0 SYNCS.PHASECHK.TRANS64 P0, [R0+URZ], R3 ;  /* 0x00000003000085a7 */ /* 0x000ea400080010ff */
[----:B--2---:R-:W-:Y:S05]  /*7ed0*/  @!P0 BRA `(.L_x_141) ;  /* 0xfffffffc00f08947 */ /* 0x004fea000383ffff */
[----:B------:R-:W-:Y:S05]  /*7ee0*/  BRA `(.L_x_142) ;  /* 0xffffffa800bc7947 */ /* 0x000fea000383ffff */
.L_x_47:
[----:B----4-:R-:W-:-:S07]  /*7ef0*/  MOV R0, UR5 ;  /* 0x0000000500007c02 */ /* 0x010fce0008000f00 */
.L_x_143:
[----:B-1----:R1:W2:Y:S02]  /*7f00*/  SYNCS.PHASECHK.TRANS64.TRYWAIT P0, [R0+URZ], R3 ;  /* 0x00000003000075a7 */ /* 0x0022a400080011ff */
[----:B--2---:R-:W-:Y:S05]  /*7f10*/  @!P0 NANOSLEEP.SYNCS 0x989680 ;  /* 0x009896800000895d */ /* 0x004fea0003900000 */
[----:B------:R-:W2:Y:S02]  /*7f20*/  @!P0 SYNCS.PHASECHK.TRANS64 P0, [R0+URZ], R3 ;  /* 0x00000003000085a7 */ /* 0x000ea400080010ff */
[----:B--2---:R-:W-:Y:S05]  /*7f30*/  @!P0 BRA `(.L_x_143) ;  /* 0xfffffffc00f08947 */ /* 0x004fea000383ffff */
[----:B------:R-:W-:Y:S05]  /*7f40*/  BRA `(.L_x_144) ;  /* 0xffffffa800c87947 */ /* 0x000fea000383ffff */
.L_x_48:
[----:B----4-:R-:W-:-:S07]  /*7f50*/  MOV R0, UR5 ;  /* 0x0000000500007c02 */ /* 0x010fce0008000f00 */
.L_x_145:
[----:B-1----:R1:W2:Y:S02]  /*7f60*/  SYNCS.PHASECHK.TRANS64.TRYWAIT P0, [R0+URZ], R3 ;  /* 0x00000003000075a7 */ /* 0x0022a400080011ff */
[----:B--2---:R-:W-:Y:S05]  /*7f70*/  @!P0 NANOSLEEP.SYNCS 0x989680 ;  /* 0x009896800000895d */ /* 0x004fea0003900000 */
[----:B------:R-:W2:Y:S02]  /*7f80*/  @!P0 SYNCS.PHASECHK.TRANS64 P0, [R0+URZ], R3 ;  /* 0x00000003000085a7 */ /* 0x000ea400080010ff */
[----:B--2---:R-:W-:Y:S05]  /*7f90*/  @!P0 BRA `(.L_x_145) ;  /* 0xfffffffc00f08947 */ /* 0x004fea000383ffff */
[----:B------:R-:W-:Y:S05]  /*7fa0*/  BRA `(.L_x_146) ;  /* 0xffffffa800d47947 */ /* 0x000fea000383ffff */
.L_x_49:
[----:B----4-:R-:W-:-:S07]  /*7fb0*/  MOV R0, UR5 ;  /* 0x0000000500007c02 */ /* 0x010fce0008000f00 */
.L_x_147:
[----:B-1----:R1:W2:Y:S02]  /*7fc0*/  SYNCS.PHASECHK.TRANS64.TRYWAIT P0, [R0+URZ], R3 ;  /* 0x00000003000075a7 */ /* 0x0022a400080011ff */
[----:B--2---:R-:W-:Y:S05]  /*7fd0*/  @!P0 NANOSLEEP.SYNCS 0x989680 ;  /* 0x009896800000895d */ /* 0x004fea0003900000 */
[----:B------:R-:W2:Y:S02]  /*7fe0*/  @!P0 SYNCS.PHASECHK.TRANS64 P0, [R0+URZ], R3 ;  /* 0x00000003000085a7 */ /* 0x000ea400080010ff */
[----:B--2---:R-:W-:Y:S05]  /*7ff0*/  @!P0 BRA `(.L_x_147) ;  /* 0xfffffffc00f08947 */ /* 0x004fea000383ffff */
[----:B------:R-:W-:Y:S05]  /*8000*/  BRA `(.L_x_148) ;  /* 0xffffffa800e07947 */ /* 0x000fea000383ffff */
.L_x_50:
[----:B----4-:R-:W-:-:S07]  /*8010*/  MOV R0, UR5 ;  /* 0x0000000500007c02 */ /* 0x010fce0008000f00 */
.L_x_149:
[----:B-1----:R1:W2:Y:S02]  /*8020*/  SYNCS.PHASECHK.TRANS64.TRYWAIT P0, [R0+URZ], R3 ;  /* 0x00000003000075a7 */ /* 0x0022a400080011ff */
[----:B--2---:R-:W-:Y:S05]  /*8030*/  @!P0 NANOSLEEP.SYNCS 0x989680 ;  /* 0x009896800000895d */ /* 0x004fea0003900000 */
[----:B------:R-:W2:Y:S02]  /*8040*/  @!P0 SYNCS.PHASECHK.TRANS64 P0, [R0+URZ], R3 ;  /* 0x00000003000085a7 */ /* 0x000ea400080010ff */
[----:B--2---:R-:W-:Y:S05]  /*8050*/  @!P0 BRA `(.L_x_149) ;  /* 0xfffffffc00f08947 */ /* 0x004fea000383ffff */
[----:B------:R-:W-:Y:S05]  /*8060*/  BRA `(.L_x_150) ;  /* 0xffffffa800ec7947 */ /* 0x000fea000383ffff */
.L_x_51:
[----:B----4-:R-:W-:-:S07]  /*8070*/  MOV R0, UR5 ;  /* 0x0000000500007c02 */ /* 0x010fce0008000f00 */
.L_x_151:
[----:B-1----:R1:W2:Y:S02]  /*8080*/  SYNCS.PHASECHK.TRANS64.TRYWAIT P0, [R0+URZ], R3 ;  /* 0x00000003000075a7 */ /* 0x0022a400080011ff */
[----:B--2---:R-:W-:Y:S05]  /*8090*/  @!P0 NANOSLEEP.SYNCS 0x989680 ;  /* 0x009896800000895d */ /* 0x004fea0003900000 */
[----:B------:R-:W2:Y:S02]  /*80a0*/  @!P0 SYNCS.PHASECHK.TRANS64 P0, [R0+URZ], R3 ;  /* 0x00000003000085a7 */ /* 0x000ea400080010ff */
[----:B--2---:R-:W-:Y:S05]  /*80b0*/  @!P0 BRA `(.L_x_151) ;  /* 0xfffffffc00f08947 */ /* 0x004fea000383ffff */
[----:B------:R-:W-:Y:S05]  /*80c0*/  BRA `(.L_x_152) ;  /* 0xffffffa800f87947 */ /* 0x000fea000383ffff */
.L_x_52:
[----:B----4-:R-:W-:-:S07]  /*80d0*/  MOV R0, UR5 ;  /* 0x0000000500007c02 */ /* 0x010fce0008000f00 */
.L_x_153:
[----:B-1----:R1:W2:Y:S02]  /*80e0*/  SYNCS.PHASECHK.TRANS64.TRYWAIT P0, [R0+URZ], R3 ;  /* 0x00000003000075a7 */ /* 0x0022a400080011ff */
[----:B--2---:R-:W-:Y:S05]  /*80f0*/  @!P0 NANOSLEEP.SYNCS 0x989680 ;  /* 0x009896800000895d */ /* 0x004fea0003900000 */
[----:B------:R-:W2:Y:S02]  /*8100*/  @!P0 SYNCS.PHASECHK.TRANS64 P0, [R0+URZ], R3 ;  /* 0x00000003000085a7 */ /* 0x000ea400080010ff */
[----:B--2---:R-:W-:Y:S05]  /*8110*/  @!P0 BRA `(.L_x_153) ;  /* 0xfffffffc00f08947 */ /* 0x004fea000383ffff */
[----:B------:R-:W-:Y:S05]  /*8120*/  BRA `(.L_x_154) ;  /* 0xffffffac00047947 */ /* 0x000fea000383ffff */
.L_x_55:
[----:B-1----:R1:W2:Y:S02]  /*8130*/  SYNCS.PHASECHK.TRANS64.TRYWAIT P0, [R0+URZ+0x1a0], R5 ;  /* 0x0001a005000075a7 */ /* 0x0022a400080011ff */
[----:B--2---:R-:W-:Y:S05]  /*8140*/  @!P0 NANOSLEEP.SYNCS 0x989680 ;  /* 0x009896800000895d */ /* 0x004fea0003900000 */
[----:B------:R-:W2:Y:S02]  /*8150*/  @!P0 SYNCS.PHASECHK.TRANS64 P0, [R0+URZ+0x1a0], R5 ;  /* 0x0001a005000085a7 */ /* 0x000ea400080010ff */
[----:B--2---:R-:W-:Y:S05]  /*8160*/  @!P0 BRA `(.L_x_55) ;  /* 0xfffffffc00f08947 */ /* 0x004fea000383ffff */
[----:B------:R-:W-:Y:S05]  /*8170*/  BRA `(.L_x_155) ;  /* 0xffffffac00607947 */ /* 0x000fea000383ffff */
.L_x_56:
[----:B------:R-:W-:-:S07]  /*8180*/  MOV R0, UR5 ;  /* 0x0000000500007c02 */ /* 0x000fce0008000f00 */
.L_x_156:
[----:B-1----:R1:W2:Y:S02]  /*8190*/  SYNCS.PHASECHK.TRANS64.TRYWAIT P0, [R0+URZ+0x150], R5 ;  /* 0x00015005000075a7 */ /* 0x0022a400080011ff */
[----:B--2---:R-:W-:Y:S05]  /*81a0*/  @!P0 NANOSLEEP.SYNCS 0x989680 ;  /* 0x009896800000895d */ /* 0x004fea0003900000 */
[----:B------:R-:W2:Y:S02]  /*81b0*/  @!P0 SYNCS.PHASECHK.TRANS64 P0, [R0+URZ+0x150], R5 ;  /* 0x00015005000085a7 */ /* 0x000ea400080010ff */
[----:B--2---:R-:W-:Y:S05]  /*81c0*/  @!P0 BRA `(.L_x_156) ;  /* 0xfffffffc00f08947 */ /* 0x004fea000383ffff */
[----:B------:R-:W-:Y:S05]  /*81d0*/  BRA `(.L_x_157) ;  /* 0xffffffac00707947 */ /* 0x000fea000383ffff */
.L_x_57:
[----:B-1----:R1:W2:Y:S02]  /*81e0*/  SYNCS.PHASECHK.TRANS64.TRYWAIT P1, [R0+URZ+0x140], R5 ;  /* 0x00014005000075a7 */ /* 0x0022a400080211ff */
[----:B--2---:R-:W-:Y:S05]  /*81f0*/  @!P1 NANOSLEEP.SYNCS 0x989680 ;  /* 0x009896800000995d */ /* 0x004fea0003900000 */
[----:B------:R-:W2:Y:S02]  /*8200*/  @!P1 SYNCS.PHASECHK.TRANS64 P1, [R0+URZ+0x140], R5 ;  /* 0x00014005000095a7 */ /* 0x000ea400080210ff */
[----:B--2---:R-:W-:Y:S05]  /*8210*/  @!P1 BRA `(.L_x_57) ;  /* 0xfffffffc00f09947 */ /* 0x004fea000383ffff */
[----:B------:R-:W-:Y:S05]  /*8220*/  BRA `(.L_x_158) ;  /* 0xffffffac00a07947 */ /* 0x000fea000383ffff */
.L_x_60:
[----:B------:R-:W-:-:S07]  /*8230*/  MOV R0, UR5 ;  /* 0x0000000500007c02 */ /* 0x000fce0008000f00 */
.L_x_159:
[----:B-1----:R1:W2:Y:S02]  /*8240*/  SYNCS.PHASECHK.TRANS64.TRYWAIT P0, [R0+URZ+0x150], R3 ;  /* 0x00015003000075a7 */ /* 0x0022a400080011ff */
[----:B--2---:R-:W-:Y:S05]  /*8250*/  @!P0 NANOSLEEP.SYNCS 0x989680 ;  /* 0x009896800000895d */ /* 0x004fea0003900000 */
[----:B------:R-:W2:Y:S02]  /*8260*/  @!P0 SYNCS.PHASECHK.TRANS64 P0, [R0+URZ+0x150], R3 ;  /* 0x00015003000085a7 */ /* 0x000ea400080010ff */
[----:B--2---:R-:W-:Y:S05]  /*8270*/  @!P0 BRA `(.L_x_159) ;  /* 0xfffffffc00f08947 */ /* 0x004fea000383ffff */
[----:B------:R-:W-:Y:S05]  /*8280*/  BRA `(.L_x_59) ;  /* 0xffffffac00f47947 */ /* 0x000fea000383ffff */
.L_x_67:
[----:B-1----:R1:W2:Y:S02]  /*8290*/  SYNCS.PHASECHK.TRANS64.TRYWAIT P1, [R0+URZ+0x140], R5 ;  /* 0x00014005000075a7 */ /* 0x0022a400080211ff */
[----:B--2---:R-:W-:Y:S05]  /*82a0*/  @!P1 NANOSLEEP.SYNCS 0x989680 ;  /* 0x009896800000995d */ /* 0x004fea0003900000 */
[----:B------:R-:W2:Y:S02]  /*82b0*/  @!P1 SYNCS.PHASECHK.TRANS64 P1, [R0+URZ+0x140], R5 ;  /* 0x00014005000095a7 */ /* 0x000ea400080210ff */
[----:B--2---:R-:W-:Y:S05]  /*82c0*/  @!P1 BRA `(.L_x_67) ;  /* 0xfffffffc00f09947 */ /* 0x004fea000383ffff */
[----:B------:R-:W-:Y:S05]  /*82d0*/  BRA `(.L_x_160) ;  /* 0xffffffb400507947 */ /* 0x000fea000383ffff */
.L_x_68:
[----:B------:R-:W-:-:S07]  /*82e0*/  MOV R3, UR8 ;  /* 0x0000000800037c02 */ /* 0x000fce0008000f00 */
.L_x_161:
[----:B-1----:R1:W2:Y:S02]  /*82f0*/  SYNCS.PHASECHK.TRANS64.TRYWAIT P0, [R3+URZ+0x180], R0 ;  /* 0x00018000030075a7 */ /* 0x0022a400080011ff */
[----:B--2---:R-:W-:Y:S05]  /*8300*/  @!P0 NANOSLEEP.SYNCS 0x989680 ;  /* 0x009896800000895d */ /* 0x004fea0003900000 */
[----:B------:R-:W2:Y:S02]  /*8310*/  @!P0 SYNCS.PHASECHK.TRANS64 P0, [R3+URZ+0x180], R0 ;  /* 0x00018000030085a7 */ /* 0x000ea400080010ff */
[----:B--2---:R-:W-:Y:S05]  /*8320*/  @!P0 BRA `(.L_x_161) ;  /* 0xfffffffc00f08947 */ /* 0x004fea000383ffff */
[----:B------:R-:W-:Y:S05]  /*8330*/  BRA `(.L_x_162) ;  /* 0xffffffb400a07947 */ /* 0x000fea000383ffff */
.L_x_71:
[----:B------:R-:W-:Y:S07]  /*8340*/  MOV R0, UR7 ;  /* 0x0000000700007c02 */ /* 0x000fee0008000f00 */
.L_x_163:
[----:B-1----:R1:W2:Y:S02]  /*8350*/  SYNCS.PHASECHK.TRANS64.TRYWAIT P0, [R0+URZ], R3 ;  /* 0x00000003000075a7 */ /* 0x0022a400080011ff */
[----:B--2---:R-:W-:Y:S05]  /*8360*/  @!P0 NANOSLEEP.SYNCS 0x989680 ;  /* 0x009896800000895d */ /* 0x004fea0003900000 */
[----:B------:R-:W2:Y:S02]  /*8370*/  @!P0 SYNCS.PHASECHK.TRANS64 P0, [R0+URZ], R3 ;  /* 0x00000003000085a7 */ /* 0x000ea400080010ff */
[----:B--2---:R-:W-:Y:S05]  /*8380*/  @!P0 BRA `(.L_x_163) ;  /* 0xfffffffc00f08947 */ /* 0x004fea000383ffff */
[----:B------:R-:W-:Y:S05]  /*8390*/  BRA `(.L_x_70) ;  /* 0xffffffb400bc7947 */ /* 0x000fea000383ffff */
.L_x_74:
[----:B------:R-:W-:-:S07]  /*83a0*/  MOV R0, UR5 ;  /* 0x0000000500007c02 */ /* 0x000fce0008000f00 */
.L_x_164:
[----:B--2---:R2:W3:Y:S02]  /*83b0*/  SYNCS.PHASECHK.TRANS64.TRYWAIT P0, [R0+URZ], R3 ;  /* 0x00000003000075a7 */ /* 0x0044e400080011ff */
[----:B---3--:R-:W-:Y:S05]  /*83c0*/  @!P0 NANOSLEEP.SYNCS 0x989680 ;  /* 0x009896800000895d */ /* 0x008fea0003900000 */
[----:B------:R-:W3:Y:S02]  /*83d0*/  @!P0 SYNCS.PHASECHK.TRANS64 P0, [R0+URZ], R3 ;  /* 0x00000003000085a7 */ /* 0x000ee400080010ff */
[----:B---3--:R-:W-:Y:S05]  /*83e0*/  @!P0 BRA `(.L_x_164) ;  /* 0xfffffffc00f08947 */ /* 0x008fea000383ffff */
[----:B------:R-:W-:Y:S05]  /*83f0*/  BRA `(.L_x_165) ;  /* 0xffffffb800707947 */ /* 0x000fea000383ffff */
.L_x_75:
[----:B------:R-:W-:-:S07]  /*8400*/  MOV R0, UR5 ;  /* 0x0000000500007c02 */ /* 0x000fce0008000f00 */
.L_x_166:
[----:B-1----:R1:W2:Y:S02]  /*8410*/  SYNCS.PHASECHK.TRANS64.TRYWAIT P0, [R0+URZ], R3 ;  /* 0x00000003000075a7 */ /* 0x0022a400080011ff */
[----:B--2---:R-:W-:Y:S05]  /*8420*/  @!P0 NANOSLEEP.SYNCS 0x989680 ;  /* 0x009896800000895d */ /* 0x004fea0003900000 */
[----:B------:R-:W2:Y:S02]  /*8430*/  @!P0 SYNCS.PHASECHK.TRANS64 P0, [R0+URZ], R3 ;  /* 0x00000003000085a7 */ /* 0x000ea400080010ff */
[----:B--2---:R-:W-:Y:S05]  /*8440*/  @!P0 BRA `(.L_x_166) ;  /* 0xfffffffc00f08947 */ /* 0x004fea000383ffff */
[----:B------:R-:W-:Y:S05]  /*8450*/  BRA `(.L_x_167) ;  /* 0xffffffb8007c7947 */ /* 0x000fea000383ffff */
.L_x_76:
[----:B------:R-:W-:-:S07]  /*8460*/  MOV R0, UR5 ;  /* 0x0000000500007c02 */ /* 0x000fce0008000f00 */
.L_x_168:
[----:B-1----:R1:W2:Y:S02]  /*8470*/  SYNCS.PHASECHK.TRANS64.TRYWAIT P0, [R0+URZ], R3 ;  /* 0x00000003000075a7 */ /* 0x0022a400080011ff */
[----:B--2---:R-:W-:Y:S05]  /*8480*/  @!P0 NANOSLEEP.SYNCS 0x989680 ;  /* 0x009896800000895d */ /* 0x004fea0003900000 */
[----:B------:R-:W2:Y:S02]  /*8490*/  @!P0 SYNCS.PHASECHK.TRANS64 P0, [R0+URZ], R3 ;  /* 0x00000003000085a7 */ /* 0x000ea400080010ff */
[----:B--2---:R-:W-:Y:S05]  /*84a0*/  @!P0 BRA `(.L_x_168) ;  /* 0xfffffffc00f08947 */ /* 0x004fea000383ffff */
[----:B------:R-:W-:Y:S05]  /*84b0*/  BRA `(.L_x_169) ;  /* 0xffffffb800887947 */ /* 0x000fea000383ffff */
.L_x_77:
[----:B------:R-:W-:-:S07]  /*84c0*/  MOV R0, UR7 ;  /* 0x0000000700007c02 */ /* 0x000fce0008000f00 */
.L_x_170:
[----:B-1----:R1:W2:Y:S02]  /*84d0*/  SYNCS.PHASECHK.TRANS64.TRYWAIT P0, [R0+URZ], R3 ;  /* 0x00000003000075a7 */ /* 0x0022a400080011ff */
[----:B--2---:R-:W-:Y:S05]  /*84e0*/  @!P0 NANOSLEEP.SYNCS 0x989680 ;  /* 0x009896800000895d */ /* 0x004fea0003900000 */
[----:B------:R-:W2:Y:S02]  /*84f0*/  @!P0 SYNCS.PHASECHK.TRANS64 P0, [R0+URZ], R3 ;  /* 0x00000003000085a7 */ /* 0x000ea400080010ff */
[----:B--2---:R-:W-:Y:S05]  /*8500*/  @!P0 BRA `(.L_x_170) ;  /* 0xfffffffc00f08947 */ /* 0x004fea000383ffff */
[----:B------:R-:W-:Y:S05]  /*8510*/  BRA `(.L_x_171) ;  /* 0xffffffb800947947 */ /* 0x000fea000383ffff */
.L_x_82:
[----:B--2---:R2:W3:Y:S02]  /*8520*/  SYNCS.PHASECHK.TRANS64.TRYWAIT P0, [R0+URZ+0x140], R3 ;  /* 0x00014003000075a7 */ /* 0x0044e400080011ff */
[----:B---3--:R-:W-:Y:S05]  /*8530*/  @!P0 NANOSLEEP.SYNCS 0x989680 ;  /* 0x009896800000895d */ /* 0x008fea0003900000 */
[----:B------:R-:W3:Y:S02]  /*8540*/  @!P0 SYNCS.PHASECHK.TRANS64 P0, [R0+URZ+0x140], R3 ;  /* 0x00014003000085a7 */ /* 0x000ee400080010ff */
[----:B---3--:R-:W-:Y:S05]  /*8550*/  @!P0 BRA `(.L_x_82) ;  /* 0xfffffffc00f08947 */ /* 0x008fea000383ffff */
[----:B------:R-:W-:Y:S05]  /*8560*/  BRA `(.L_x_172) ;  /* 0xffffffbc00987947 */ /* 0x000fea000383ffff */
.L_x_85:
[----:B------:R-:W-:Y:S07]  /*8570*/  MOV R0, UR7 ;  /* 0x0000000700007c02 */ /* 0x000fee0008000f00 */
.L_x_173:
[----:B--2---:R2:W3:Y:S02]  /*8580*/  SYNCS.PHASECHK.TRANS64.TRYWAIT P0, [R0+URZ+0x138], R3 ;  /* 0x00013803000075a7 */ /* 0x0044e400080011ff */
[----:B---3--:R-:W-:Y:S05]  /*8590*/  @!P0 NANOSLEEP.SYNCS 0x989680 ;  /* 0x009896800000895d */ /* 0x008fea0003900000 */
[----:B------:R-:W3:Y:S02]  /*85a0*/  @!P0 SYNCS.PHASECHK.TRANS64 P0, [R0+URZ+0x138], R3 ;  /* 0x00013803000085a7 */ /* 0x000ee400080010ff */
[----:B---3--:R-:W-:Y:S05]  /*85b0*/  @!P0 BRA `(.L_x_173) ;  /* 0xfffffffc00f08947 */ /* 0x008fea000383ffff */
[----:B------:R-:W-:Y:S05]  /*85c0*/  BRA `(.L_x_84) ;  /* 0xffffffc000787947 */ /* 0x000fea000383ffff */
.L_x_88:
[----:B--2---:R-:W-:Y:S07]  /*85d0*/  MOV R3, UR7 ;  /* 0x0000000700037c02 */ /* 0x004fee0008000f00 */
.L_x_174:
[----:B-1----:R1:W2:Y:S02]  /*85e0*/  SYNCS.PHASECHK.TRANS64.TRYWAIT P0, [R3+URZ+0x120], R12 ;  /* 0x0001200c030075a7 */ /* 0x0022a400080011ff */
[----:B--2---:R-:W-:Y:S05]  /*85f0*/  @!P0 NANOSLEEP.SYNCS 0x989680 ;  /* 0x009896800000895d */ /* 0x004fea0003900000 */
[----:B------:R-:W2:Y:S02]  /*8600*/  @!P0 SYNCS.PHASECHK.TRANS64 P0, [R3+URZ+0x120], R12 ;  /* 0x0001200c030085a7 */ /* 0x000ea400080010ff */
[----:B--2---:R-:W-:Y:S05]  /*8610*/  @!P0 BRA `(.L_x_174) ;  /* 0xfffffffc00f08947 */ /* 0x004fea000383ffff */
[----:B------:R-:W-:Y:S05]  /*8620*/  BRA `(.L_x_175) ;  /* 0xffffffc000f07947 */ /* 0x000fea000383ffff */
.L_x_89:
[----:B------:R-:W-:Y:S07]  /*8630*/  MOV R3, UR7 ;  /* 0x0000000700037c02 */ /* 0x000fee0008000f00 */
.L_x_176:
[----:B-1----:R1:W2:Y:S02]  /*8640*/  SYNCS.PHASECHK.TRANS64.TRYWAIT P0, [R3+URZ+0x128], R12 ;  /* 0x0001280c030075a7 */ /* 0x0022a400080011ff */
[----:B--2---:R-:W-:Y:S05]  /*8650*/  @!P0 NANOSLEEP.SYNCS 0x989680 ;  /* 0x009896800000895d */ /* 0x004fea0003900000 */
[----:B------:R-:W2:Y:S02]  /*8660*/  @!P0 SYNCS.PHASECHK.TRANS64 P0, [R3+URZ+0x128], R12 ;  /* 0x0001280c030085a7 */ /* 0x000ea400080010ff */
[----:B--2---:R-:W-:Y:S05]  /*8670*/  @!P0 BRA `(.L_x_176) ;  /* 0xfffffffc00f08947 */ /* 0x004fea000383ffff */
[----:B------:R-:W-:Y:S05]  /*8680*/  BRA `(.L_x_177) ;  /* 0xffffffc400707947 */ /* 0x000fea000383ffff */
.L_x_91:
[----:B------:R-:W-:-:S07]  /*8690*/  MOV R0, UR7 ;  /* 0x0000000700007c02 */ /* 0x000fce0008000f00 */
.L_x_178:
[----:B-1----:R1:W3:Y:S02]  /*86a0*/  SYNCS.PHASECHK.TRANS64.TRYWAIT P0, [R0+URZ+0x120], R3 ;  /* 0x00012003000075a7 */ /* 0x0022e400080011ff */
[----:B---3--:R-:W-:Y:S05]  /*86b0*/  @!P0 NANOSLEEP.SYNCS 0x989680 ;  /* 0x009896800000895d */ /* 0x008fea0003900000 */
[----:B------:R-:W3:Y:S02]  /*86c0*/  @!P0 SYNCS.PHASECHK.TRANS64 P0, [R0+URZ+0x120], R3 ;  /* 0x00012003000085a7 */ /* 0x000ee400080010ff */
[----:B---3--:R-:W-:Y:S05]  /*86d0*/  @!P0 BRA `(.L_x_178) ;  /* 0xfffffffc00f08947 */ /* 0x008fea000383ffff */
[----:B------:R-:W-:Y:S05]  /*86e0*/  BRA `(.L_x_179) ;  /* 0xffffffc400e07947 */ /* 0x000fea000383ffff */
.L_x_93:
[----:B--2---:R2:W4:Y:S02]  /*86f0*/  SYNCS.PHASECHK.TRANS64.TRYWAIT P0, [R0+URZ+0x140], R3 ;  /* 0x00014003000075a7 */ /* 0x00452400080011ff */
[----:B----4-:R-:W-:Y:S05]  /*8700*/  @!P0 NANOSLEEP.SYNCS 0x989680 ;  /* 0x009896800000895d */ /* 0x010fea0003900000 */
[----:B------:R-:W4:Y:S02]  /*8710*/  @!P0 SYNCS.PHASECHK.TRANS64 P0, [R0+URZ+0x140], R3 ;  /* 0x00014003000085a7 */ /* 0x000f2400080010ff */
[----:B----4-:R-:W-:Y:S05]  /*8720*/  @!P0 BRA `(.L_x_93) ;  /* 0xfffffffc00f08947 */ /* 0x010fea000383ffff */
[----:B------:R-:W-:Y:S05]  /*8730*/  BRA `(.L_x_180) ;  /* 0xffffffc800ac7947 */ /* 0x000fea000383ffff */
.L_x_104:
[----:B-1----:R1:W3:Y:S02]  /*8740*/  SYNCS.PHASECHK.TRANS64.TRYWAIT P1, [R0+URZ+0x110], R3 ;  /* 0x00011003000075a7 */ /* 0x0022e400080211ff */
[----:B---3--:R-:W-:Y:S05]  /*8750*/  @!P1 NANOSLEEP.SYNCS 0x989680 ;  /* 0x009896800000995d */ /* 0x008fea0003900000 */
[----:B------:R-:W3:Y:S02]  /*8760*/  @!P1 SYNCS.PHASECHK.TRANS64 P1, [R0+URZ+0x110], R3 ;  /* 0x00011003000095a7 */ /* 0x000ee400080210ff */
[----:B---3--:R-:W-:Y:S05]  /*8770*/  @!P1 BRA `(.L_x_104) ;  /* 0xfffffffc00f09947 */ /* 0x008fea000383ffff */
[----:B------:R-:W-:Y:S05]  /*8780*/  BRA `(.L_x_103) ;  /* 0xffffffd400c47947 */ /* 0x000fea000383ffff */
.L_x_106:
[----:B-1----:R1:W4:Y:S02]  /*8790*/  SYNCS.PHASECHK.TRANS64.TRYWAIT P0, [R113+URZ+0x160], R2 ;  /* 0x00016002710075a7 */ /* 0x00232400080011ff */
[----:B----4-:R-:W-:Y:S05]  /*87a0*/  @!P0 NANOSLEEP.SYNCS 0x989680 ;  /* 0x009896800000895d */ /* 0x010fea0003900000 */
[----:B------:R-:W4:Y:S02]  /*87b0*/  @!P0 SYNCS.PHASECHK.TRANS64 P0, [R113+URZ+0x160], R2 ;  /* 0x00016002710085a7 */ /* 0x000f2400080010ff */
[----:B----4-:R-:W-:Y:S05]  /*87c0*/  @!P0 BRA `(.L_x_106) ;  /* 0xfffffffc00f08947 */ /* 0x010fea000383ffff */
[----:B------:R-:W-:Y:S05]  /*87d0*/  BRA `(.L_x_105) ;  /* 0xffffffd800187947 */ /* 0x000fea000383ffff */
.L_x_114:
[----:B--2---:R2:W3:Y:S02]  /*87e0*/  SYNCS.PHASECHK.TRANS64.TRYWAIT P0, [R32+URZ+0x110], R3 ;  /* 0x00011003200075a7 */ /* 0x0044e400080011ff */
[----:B---3--:R-:W-:Y:S05]  /*87f0*/  @!P0 NANOSLEEP.SYNCS 0x989680 ;  /* 0x009896800000895d */ /* 0x008fea0003900000 */
[----:B------:R-:W3:Y:S02]  /*8800*/  @!P0 SYNCS.PHASECHK.TRANS64 P0, [R32+URZ+0x110], R3 ;  /* 0x00011003200085a7 */ /* 0x000ee400080010ff */
[----:B---3--:R-:W-:Y:S05]  /*8810*/  @!P0 BRA `(.L_x_114) ;  /* 0xfffffffc00f08947 */ /* 0x008fea000383ffff */
[----:B------:R-:W-:Y:S05]  /*8820*/  BRA `(.L_x_113) ;  /* 0xffffffe400087947 */ /* 0x000fea000383ffff */
        .weak           $__internal_0_$__cuda_sm10x_tcgen05_guardrail_trap_col_being_dealloced_not_returned_by_alloc
        .type           $__internal_0_$__cuda_sm10x_tcgen05_guardrail_trap_col_being_dealloced_not_returned_by_alloc,@function
        .size           $__internal_0_$__cuda_sm10x_tcgen05_guardrail_trap_col_being_dealloced_not_returned_by_alloc,($__internal_1_$__cuda_sm10x_tcgen05_guardrail_trap_phase_invalid_during_alloc - $__internal_0_$__cuda_sm10x_tcgen05_guardrail_trap_col_being_dealloced_not_returned_by_alloc)
$__internal_0_$__cuda_sm10x_tcgen05_guardrail_trap_col_being_dealloced_not_returned_by_alloc:
[----:B------:R-:W-:Y:S05]  /*8830*/  BPT.TRAP 0x1 ;  /* 0x000000040000795c */ /* 0x000fea0000300000 */
[----:B------:R-:W-:-:S04]  /*8840*/  HFMA2 R3, -RZ, RZ, 0, 0 ;  /* 0x00000000ff037431 */ /* 0x000fc800000001ff */
[----:B------:R-:W-:Y:S05]  /*8850*/  RET.REL.NODEC R2 `(_ZN7cutlass13device_kernelINS_4gemm6kernel13GemmUniversalIN4cute5tupleIJiiiiEEENS1_10collective13CollectiveMmaINS1_35MainloopSm100TmaUmmaWarpSpecializedILi17ELi2ELi4ENS5_IJNS4_1CILi1EEESB_SB_EEEEENS5_IJNSA_ILi64EEENSA_ILi128EEESE_EEENS_12float_e4m3_tENS5_IJlSB_lEEESH_NS5_IJSB_llEEENS4_8TiledMMAINS4_8MMA_AtomIJNS4_10MMA_TraitsINS4_19SM100_MMA_F8F6F4_SSEJSH_SH_fSE_SF_NS4_17integral_constantINS4_4UMMA5MajorELSQ_0EEENSO_ISQ_LSQ_1EEENSO_INSP_7ScaleInELST_0EEESU_EEEEEENS4_6LayoutISC_NS5_IJNSA_ILi0EEESY_SY_EEEEENS5_IJNS4_10UnderscoreES11_S11_EEEEENS4_13SM90_TMA_LOADENS4_14ComposedLayoutINS4_7SwizzleILi2ELi4ELi3EEENS4_18smem_ptr_flag_bitsILi8EEENSX_INS5_IJNSA_ILi8EEESE_EEENS5_IJSE_SB_EEEEEEEvNS4_8identityES14_NS15_INS16_ILi3ELi4ELi3EEES19_NSX_INS5_IJSF_S1A_EEENS5_IJSB_SF_EEEEEEEvS1F_EENS_8epilogue10collective18CollectiveEpilogueINS1M_23Sm100TmaWarpSpecializedILi2ELi2ELi32ELb0ELb0EEEJSG_NS5_IJNSX_ISE_SB_EES1R_EEESH_SI_SH_SI_NS1M_6fusion15FusionCallbacksIS1Q_NS1T_17LinearCombinationISH_fSH_fLNS_15FloatRoundStyleE2EEESG_S1S_JEEENS4_5SM1004TMEM4LOAD26SM100_TMEM_LOAD_16dp32b32xES14_S1E_NS4_39AutoVectorizingCopyWithAssumedAlignmentILi128EEENS4_14SM90_TMA_STOREES1E_S24_S24_EEEvvEEEEvNT_6ParamsE) ;  /* 0xffffff7402e87950 */ /* 0x000fea0003c3ffff */
        .weak           $__internal_1_$__cuda_sm10x_tcgen05_guardrail_trap_phase_invalid_during_alloc
        .type           $__internal_1_$__cuda_sm10x_tcgen05_guardrail_trap_phase_invalid_during_alloc,@function
        .size           $__internal_1_$__cuda_sm10x_tcgen05_guardrail_trap_phase_invalid_during_alloc,($__internal_2_$__cuda_sm10x_tcgen05_guardrail_trap_unallocated_columns_being_dealloced - $__internal_1_$__cuda_sm10x_tcgen05_guardrail_trap_phase_invalid_during_alloc)
$__internal_1_$__cuda_sm10x_tcgen05_guardrail_trap_phase_invalid_during_alloc:
[----:B------:R-:W-:Y:S05]  /*8860*/  BPT.TRAP 0x1 ;  /* 0x000000040000795c */ /* 0x000fea0000300000 */
[----:B------:R-:W-:-:S04]  /*8870*/  MOV R3, 0x0 ;  /* 0x0000000000037802 */ /* 0x000fc80000000f00 */
[----:B------:R-:W-:Y:S05]  /*8880*/  RET.REL.NODEC R2 `(_ZN7cutlass13device_kernelINS_4gemm6kernel13GemmUniversalIN4cute5tupleIJiiiiEEENS1_10collective13CollectiveMmaINS1_35MainloopSm100TmaUmmaWarpSpecializedILi17ELi2ELi4ENS5_IJNS4_1CILi1EEESB_SB_EEEEENS5_IJNSA_ILi64EEENSA_ILi128EEESE_EEENS_12float_e4m3_tENS5_IJlSB_lEEESH_NS5_IJSB_llEEENS4_8TiledMMAINS4_8MMA_AtomIJNS4_10MMA_TraitsINS4_19SM100_MMA_F8F6F4_SSEJSH_SH_fSE_SF_NS4_17integral_constantINS4_4UMMA5MajorELSQ_0EEENSO_ISQ_LSQ_1EEENSO_INSP_7ScaleInELST_0EEESU_EEEEEENS4_6LayoutISC_NS5_IJNSA_ILi0EEESY_SY_EEEEENS5_IJNS4_10UnderscoreES11_S11_EEEEENS4_13SM90_TMA_LOADENS4_14ComposedLayoutINS4_7SwizzleILi2ELi4ELi3EEENS4_18smem_ptr_flag_bitsILi8EEENSX_INS5_IJNSA_ILi8EEESE_EEENS5_IJSE_SB_EEEEEEEvNS4_8identityES14_NS15_INS16_ILi3ELi4ELi3EEES19_NSX_INS5_IJSF_S1A_EEENS5_IJSB_SF_EEEEEEEvS1F_EENS_8epilogue10collective18CollectiveEpilogueINS1M_23Sm100TmaWarpSpecializedILi2ELi2ELi32ELb0ELb0EEEJSG_NS5_IJNSX_ISE_SB_EES1R_EEESH_SI_SH_SI_NS1M_6fusion15FusionCallbacksIS1Q_NS1T_17LinearCombinationISH_fSH_fLNS_15FloatRoundStyleE2EEESG_S1S_JEEENS4_5SM1004TMEM4LOAD26SM100_TMEM_LOAD_16dp32b32xES14_S1E_NS4_39AutoVectorizingCopyWithAssumedAlignmentILi128EEENS4_14SM90_TMA_STOREES1E_S24_S24_EEEvvEEEEvNT_6ParamsE) ;  /* 0xffffff7402dc7950 */ /* 0x000fea0003c3ffff */
        .weak           $__internal_2_$__cuda_sm10x_tcgen05_guardrail_trap_unallocated_columns_being_dealloced
        .type           $__internal_2_$__cuda_sm10x_tcgen05_guardrail_trap_unallocated_columns_being_dealloced,@function
        .size           $__internal_2_$__cuda_sm10x_tcgen05_guardrail_trap_unallocated_columns_being_dealloced,(.L_x_182 - $__internal_2_$__cuda_sm10x_tcgen05_guardrail_trap_unallocated_columns_being_dealloced)
$__internal_2_$__cuda_sm10x_tcgen05_guardrail_trap_unallocated_columns_being_dealloced:
[----:B------:R-:W-:Y:S05]  /*8890*/  BPT.TRAP 0x1 ;  /* 0x000000040000795c */ /* 0x000fea0000300000 */
[----:B------:R-:W-:-:S04]  /*88a0*/  HFMA2 R3, -RZ, RZ, 0, 0 ;  /* 0x00000000ff037431 */ /* 0x000fc800000001ff */
[----:B------:R-:W-:Y:S05]  /*88b0*/  RET.REL.NODEC R2 `(_ZN7cutlass13device_kernelINS_4gemm6kernel13GemmUniversalIN4cute5tupleIJiiiiEEENS1_10collective13CollectiveMmaINS1_35MainloopSm100TmaUmmaWarpSpecializedILi17ELi2ELi4ENS5_IJNS4_1CILi1EEESB_SB_EEEEENS5_IJNSA_ILi64EEENSA_ILi128EEESE_EEENS_12float_e4m3_tENS5_IJlSB_lEEESH_NS5_IJSB_llEEENS4_8TiledMMAINS4_8MMA_AtomIJNS4_10MMA_TraitsINS4_19SM100_MMA_F8F6F4_SSEJSH_SH_fSE_SF_NS4_17integral_constantINS4_4UMMA5MajorELSQ_0EEENSO_ISQ_LSQ_1EEENSO_INSP_7ScaleInELST_0EEESU_EEEEEENS4_6LayoutISC_NS5_IJNSA_ILi0EEESY_SY_EEEEENS5_IJNS4_10UnderscoreES11_S11_EEEEENS4_13SM90_TMA_LOADENS4_14ComposedLayoutINS4_7SwizzleILi2ELi4ELi3EEENS4_18smem_ptr_flag_bitsILi8EEENSX_INS5_IJNSA_ILi8EEESE_EEENS5_IJSE_SB_EEEEEEEvNS4_8identityES14_NS15_INS16_ILi3ELi4ELi3EEES19_NSX_INS5_IJSF_S1A_EEENS5_IJSB_SF_EEEEEEEvS1F_EENS_8epilogue10collective18CollectiveEpilogueINS1M_23Sm100TmaWarpSpecializedILi2ELi2ELi32ELb0ELb0EEEJSG_NS5_IJNSX_ISE_SB_EES1R_EEESH_SI_SH_SI_NS1M_6fusion15FusionCallbacksIS1Q_NS1T_17LinearCombinationISH_fSH_fLNS_15FloatRoundStyleE2EEESG_S1S_JEEENS4_5SM1004TMEM4LOAD26SM100_TMEM_LOAD_16dp32b32xES14_S1E_NS4_39AutoVectorizingCopyWithAssumedAlignmentILi128EEENS4_14SM90_TMA_STOREES1E_S24_S24_EEEvvEEEEvNT_6ParamsE) ;  /* 0xffffff7402d07950 */ /* 0x000fea0003c3ffff */
.L_x_181:
[----:B------:R-:W-:-:S00]  /*88c0*/  BRA `(.L_x_181) ;  /* 0xfffffffc00fc7947 */ /* 0x000fc0000383ffff */
[----:B------:R-:W-:-:S00]  /*88d0*/  NOP ;  /* 0x0000000000007918 */ /* 0x000fc00000000000 */
        /* <DEDUP_REMOVED lines=10> */
.L_x_182:


//--------------------- .nv.global.init           --------------------------
	.section	.nv.global.init,"aw",@progbits
.nv.global.init:
	.type		$str$27,@object
	.size		$str$27,($str$28 - $str$27)
$str$27:
        /*0000*/ 	.byte	0x28, 0x61, 0x64, 0x64, 0x72, 0x65, 0x73, 0x73, 0x20, 0x26, 0x20, 0x6d, 0x61, 0x73, 0x6b, 0x29
        /*0010*/ 	.byte	0x20, 0x3d, 0x3d, 0x20, 0x30, 0x00
	.type		$str$28,@object
	.size		$str$28,($str$26 - $str$28)
$str$28:
        /*0016*/ 	.byte	0x2f, 0x74, 0x6d, 0x70, 0x2f, 0x63, 0x75, 0x74, 0x6c, 0x61, 0x73, 0x73, 0x5f, 0x73, 0x77, 0x65
        /*0026*/ 	.byte	0x65, 0x70, 0x5f, 0x73, 0x72, 0x63, 0x2f, 0x69, 0x6e, 0x63, 0x6c, 0x75, 0x64, 0x65, 0x2f, 0x63
        /*0036*/ 	.byte	0x75, 0x74, 0x65, 0x2f, 0x70, 0x6f, 0x69, 0x6e, 0x74, 0x65, 0x72, 0x5f, 0x66, 0x6c, 0x61, 0x67
        /*0046*/ 	.byte	0x67, 0x65, 0x64, 0x2e, 0x68, 0x70, 0x70, 0x00
	.type		$str$26,@object
	.size		$str$26,($str$25 - $str$26)
$str$26:
        /*004e*/ 	.byte	0x2f, 0x74, 0x6d, 0x70, 0x2f, 0x63, 0x75, 0x74, 0x6c, 0x61, 0x73, 0x73, 0x5f, 0x73, 0x77, 0x65
        /*005e*/ 	.byte	0x65, 0x70, 0x5f, 0x73, 0x72, 0x63, 0x2f, 0x69, 0x6e, 0x63, 0x6c, 0x75, 0x64, 0x65, 0x2f, 0x63
        /*006e*/ 	.byte	0x75, 0x74, 0x65, 0x2f, 0x61, 0x74, 0x6f, 0x6d, 0x2f, 0x63, 0x6f, 0x70, 0x79, 0x5f, 0x74, 0x72
        /*007e*/ 	.byte	0x61, 0x69, 0x74, 0x73, 0x5f, 0x73, 0x6d, 0x31, 0x30, 0x30, 0x2e, 0x68, 0x70, 0x70, 0x00
	.type		$str$25,@object
	.size		$str$25,(__unnamed_1 - $str$25)
$str$25:
        /*008d*/ 	.byte	0x28, 0x28, 0x75, 0x69, 0x6e, 0x74, 0x33, 0x32, 0x5f, 0x74, 0x28, 0x74, 0x68, 0x72, 0x65, 0x61
        /*009d*/ 	.byte	0x64, 0x49, 0x64, 0x78, 0x2e, 0x78, 0x29, 0x20, 0x2f, 0x20, 0x33, 0x32, 0x29, 0x20, 0x25, 0x20
        /*00ad*/ 	.byte	0x34, 0x29, 0x20, 0x3d, 0x3d, 0x20, 0x28, 0x28, 0x28, 0x74, 0x6d, 0x65, 0x6d, 0x5f, 0x61, 0x64
        /*00bd*/ 	.byte	0x64, 0x72, 0x20, 0x3e, 0x3e, 0x20, 0x31, 0x36, 0x29, 0x20, 0x2f, 0x20, 0x33, 0x32, 0x29, 0x20
        /*00cd*/ 	.byte	0x25, 0x20, 0x34, 0x29, 0x00
	.type		__unnamed_1,@object
	.size		__unnamed_1,(__unnamed_2 - __unnamed_1)
__unnamed_1:
        /*00d2*/ 	.byte	0x61, 0x75, 0x74, 0x6f, 0x20, 0x63, 0x75, 0x74, 0x65, 0x3a, 0x3a, 0x61, 0x73, 0x5f, 0x70, 0x6f
        /* <DEDUP_REMOVED lines=24> */
        /*0262*/ 	.byte	0x3c, 0x34, 0x30, 0x39, 0x36, 0x3e, 0x3e, 0x3e, 0x3e, 0x5d, 0x00
	.type		__unnamed_2,@object
	.size		__unnamed_2,(.L_2 - __unnamed_2)
__unnamed_2:
        /* <DEDUP_REMOVED lines=40> */
        /*04ed*/ 	.byte	0x74, 0x65, 0x3a, 0x3a, 0x43, 0x3c, 0x30, 0x3e, 0x3e, 0x3e, 0x3e, 0x5d, 0x00
.L_2:


//--------------------- .nv.shared._ZN7cutlass13device_kernelINS_4gemm6kernel13GemmUniversalIN4cute5tupleIJiiiiEEENS1_10collective13CollectiveMmaINS1_35MainloopSm100TmaUmmaWarpSpecializedILi17ELi2ELi4ENS5_IJNS4_1CILi1EEESB_SB_EEEEENS5_IJNSA_ILi64EEENSA_ILi128EEESE_EEENS_12float_e4m3_tENS5_IJlSB_lEEESH_NS5_IJSB_llEEENS4_8TiledMMAINS4_8MMA_AtomIJNS4_10MMA_TraitsINS4_19SM100_MMA_F8F6F4_SSEJSH_SH_fSE_SF_NS4_17integral_constantINS4_4UMMA5MajorELSQ_0EEENSO_ISQ_LSQ_1EEENSO_INSP_7ScaleInELST_0EEESU_EEEEEENS4_6LayoutISC_NS5_IJNSA_ILi0EEESY_SY_EEEEENS5_IJNS4_10UnderscoreES11_S11_EEEEENS4_13SM90_TMA_LOADENS4_14ComposedLayoutINS4_7SwizzleILi2ELi4ELi3EEENS4_18smem_ptr_flag_bitsILi8EEENSX_INS5_IJNSA_ILi8EEESE_EEENS5_IJSE_SB_EEEEEEEvNS4_8identityES14_NS15_INS16_ILi3ELi4ELi3EEES19_NSX_INS5_IJSF_S1A_EEENS5_IJSB_SF_EEEEEEEvS1F_EENS_8epilogue10collective18CollectiveEpilogueINS1M_23Sm100TmaWarpSpecializedILi2ELi2ELi32ELb0ELb0EEEJSG_NS5_IJNSX_ISE_SB_EES1R_EEESH_SI_SH_SI_NS1M_6fusion15FusionCallbacksIS1Q_NS1T_17LinearCombinationISH_fSH_fLNS_15FloatRoundStyleE2EEESG_S1S_JEEENS4_5SM1004TMEM4LOAD26SM100_TMEM_LOAD_16dp32b32xES14_S1E_NS4_39AutoVectorizingCopyWithAssumedAlignmentILi128EEENS4_14SM90_TMA_STOREES1E_S24_S24_EEEvvEEEEvNT_6ParamsE --------------------------
	.section	.nv.shared._ZN7cutlass13device_kernelINS_4gemm6kernel13GemmUniversalIN4cute5tupleIJiiiiEEENS1_10collective13CollectiveMmaINS1_35MainloopSm100TmaUmmaWarpSpecializedILi17ELi2ELi4ENS5_IJNS4_1CILi1EEESB_SB_EEEEENS5_IJNSA_ILi64EEENSA_ILi128EEESE_EEENS_12float_e4m3_tENS5_IJlSB_lEEESH_NS5_IJSB_llEEENS4_8TiledMMAINS4_8MMA_AtomIJNS4_10MMA_TraitsINS4_19SM100_MMA_F8F6F4_SSEJSH_SH_fSE_SF_NS4_17integral_constantINS4_4UMMA5MajorELSQ_0EEENSO_ISQ_LSQ_1EEENSO_INSP_7ScaleInELST_0EEESU_EEEEEENS4_6LayoutISC_NS5_IJNSA_ILi0EEESY_SY_EEEEENS5_IJNS4_10UnderscoreES11_S11_EEEEENS4_13SM90_TMA_LOADENS4_14ComposedLayoutINS4_7SwizzleILi2ELi4ELi3EEENS4_18smem_ptr_flag_bitsILi8EEENSX_INS5_IJNSA_ILi8EEESE_EEENS5_IJSE_SB_EEEEEEEvNS4_8identityES14_NS15_INS16_ILi3ELi4ELi3EEES19_NSX_INS5_IJSF_S1A_EEENS5_IJSB_SF_EEEEEEEvS1F_EENS_8epilogue10collective18CollectiveEpilogueINS1M_23Sm100TmaWarpSpecializedILi2ELi2ELi32ELb0ELb0EEEJSG_NS5_IJNSX_ISE_SB_EES1R_EEESH_SI_SH_SI_NS1M_6fusion15FusionCallbacksIS1Q_NS1T_17LinearCombinationISH_fSH_fLNS_15FloatRoundStyleE2EEESG_S1S_JEEENS4_5SM1004TMEM4LOAD26SM100_TMEM_LOAD_16dp32b32xES14_S1E_NS4_39AutoVectorizingCopyWithAssumedAlignmentILi128EEENS4_14SM90_TMA_STOREES1E_S24_S24_EEEvvEEEEvNT_6ParamsE,"aw",@nobits
	.sectionflags	@""
	.align	16
	.zero		1024


//--------------------- .nv.shared.reserved.0     --------------------------
	.section	.nv.shared.reserved.0,"aw",@nobits
	.weak		__nv_reservedSMEM_offset_0_alias
	.size		__nv_reservedSMEM_offset_0_alias, 0, 64
	.other		__nv_reservedSMEM_offset_0_alias,@"STO_CUDA_RESERVED_SHARED STV_DEFAULT"
__nv_reservedSMEM_offset_0_alias:
	.zero		0
.nv.shared.reserved.0:
	.zero		64
	.weak		__nv_reservedSMEM_tcgen05_partition
	.type		__nv_reservedSMEM_tcgen05_partition,@object
	.size		__nv_reservedSMEM_tcgen05_partition,(.L_0 - __nv_reservedSMEM_tcgen05_partition)
__nv_reservedSMEM_tcgen05_partition:
	.zero		32
.L_0:


//--------------------- .nv.global                --------------------------
	.section	.nv.global,"aw",@nobits
.nv.global:
	.type		_ZN40_INTERNAL_175e9c3a_4_k_cu_b9f456cf_299084cute1_E,@object
	.size		_ZN40_INTERNAL_175e9c3a_4_k_cu_b9f456cf_299084cute1_E,(_ZN40_INTERNAL_175e9c3a_4_k_cu_b9f456cf_299084cuda3std3__45__cpo6cbeginE - _ZN40_INTERNAL_175e9c3a_4_k_cu_b9f456cf_299084cute1_E)
_ZN40_INTERNAL_175e9c3a_4_k_cu_b9f456cf_299084cute1_E:
	.zero		1
	.type		_ZN40_INTERNAL_175e9c3a_4_k_cu_b9f456cf_299084cuda3std3__45__cpo6cbeginE,@object
	.size		_ZN40_INTERNAL_175e9c3a_4_k_cu_b9f456cf_299084cuda3std3__45__cpo6cbeginE,(_ZN40_INTERNAL_175e9c3a_4_k_cu_b9f456cf_299084cuda3std3__48in_placeE - _ZN40_INTERNAL_175e9c3a_4_k_cu_b9f456cf_299084cuda3std3__45__cpo6cbeginE)
_ZN40_INTERNAL_175e9c3a_4_k_cu_b9f456cf_299084cuda3std3__45__cpo6cbeginE:
	.zero		1
	.type		_ZN40_INTERNAL_175e9c3a_4_k_cu_b9f456cf_299084cuda3std3__48in_placeE,@object
	.size		_ZN40_INTERNAL_175e9c3a_4_k_cu_b9f456cf_299084cuda3std3__48in_placeE,(_ZN40_INTERNAL_175e9c3a_4_k_cu_b9f456cf_299084cuda3std6ranges3__45__cpo9iter_moveE - _ZN40_INTERNAL_175e9c3a_4_k_cu_b9f456cf_299084cuda3std3__48in_placeE)
_ZN40_INTERNAL_175e9c3a_4_k_cu_b9f456cf_299084cuda3std3__48in_placeE:
	.zero		1
	.type		_ZN40_INTERNAL_175e9c3a_4_k_cu_b9f456cf_299084cuda3std6ranges3__45__cpo9iter_moveE,@object
	.size		_ZN40_INTERNAL_175e9c3a_4_k_cu_b9f456cf_299084cuda3std6ranges3__45__cpo9iter_moveE,(_ZN40_INTERNAL_175e9c3a_4_k_cu_b9f456cf_299084cuda3std3__45__cpo5beginE - _ZN40_INTERNAL_175e9c3a_4_k_cu_b9f456cf_299084cuda3std6ranges3__45__cpo9iter_moveE)
_ZN40_INTERNAL_175e9c3a_4_k_cu_b9f456cf_299084cuda3std6ranges3__45__cpo9iter_moveE:
	.zero		1
	.type		_ZN40_INTERNAL_175e9c3a_4_k_cu_b9f456cf_299084cuda3std3__45__cpo5beginE,@object
	.size		_ZN40_INTERNAL_175e9c3a_4_k_cu_b9f456cf_299084cuda3std3__45__cpo5beginE,(_ZN40_INTERNAL_175e9c3a_4_k_cu_b9f456cf_299084cuda3std3__442_GLOBAL__N__175e9c3a_4_k_cu_b9f456cf_299086ignoreE - _ZN40_INTERNAL_175e9c3a_4_k_cu_b9f456cf_299084cuda3std3__45__cpo5beginE)
_ZN40_INTERNAL_175e9c3a_4_k_cu_b9f456cf_299084cuda3std3__45__cpo5beginE:
	.zero		1
	.type		_ZN40_INTERNAL_175e9c3a_4_k_cu_b9f456cf_299084cuda3std3__442_GLOBAL__N__175e9c3a_4_k_cu_b9f456cf_299086ignoreE,@object
	.size		_ZN40_INTERNAL_175e9c3a_4_k_cu_b9f456cf_299084cuda3std3__442_GLOBAL__N__175e9c3a_4_k_cu_b9f456cf_299086ignoreE,(_ZN40_INTERNAL_175e9c3a_4_k_cu_b9f456cf_299084cute7productE - _ZN40_INTERNAL_175e9c3a_4_k_cu_b9f456cf_299084cuda3std3__442_GLOBAL__N__175e9c3a_4_k_cu_b9f456cf_299086ignoreE)
_ZN40_INTERNAL_175e9c3a_4_k_cu_b9f456cf_299084cuda3std3__442_GLOBAL__N__175e9c3a_4_k_cu_b9f456cf_299086ignoreE:
	.zero		1
	.type		_ZN40_INTERNAL_175e9c3a_4_k_cu_b9f456cf_299084cute7productE,@object
	.size		_ZN40_INTERNAL_175e9c3a_4_k_cu_b9f456cf_299084cute7productE,(_ZN40_INTERNAL_175e9c3a_4_k_cu_b9f456cf_299084cuda3std3__45__cpo3endE - _ZN40_INTERNAL_175e9c3a_4_k_cu_b9f456cf_299084cute7productE)
_ZN40_INTERNAL_175e9c3a_4_k_cu_b9f456cf_299084cute7productE:
	.zero		1
	.type		_ZN40_INTERNAL_175e9c3a_4_k_cu_b9f456cf_299084cuda3std3__45__cpo3endE,@object
	.size		_ZN40_INTERNAL_175e9c3a_4_k_cu_b9f456cf_299084cuda3std3__45__cpo3endE,(_ZN40_INTERNAL_175e9c3a_4_k_cu_b9f456cf_299084cuda3std3__419piecewise_constructE - _ZN40_INTERNAL_175e9c3a_4_k_cu_b9f456cf_299084cuda3std3__45__cpo3endE)
_ZN40_INTERNAL_175e9c3a_4_k_cu_b9f456cf_299084cuda3std3__45__cpo3endE:
	.zero		1
	.type		_ZN40_INTERNAL_175e9c3a_4_k_cu_b9f456cf_299084cuda3std3__419piecewise_constructE,@object
	.size		_ZN40_INTERNAL_175e9c3a_4_k_cu_b9f456cf_299084cuda3std3__419piecewise_constructE,(_ZN40_INTERNAL_175e9c3a_4_k_cu_b9f456cf_299084cuda3std3__45__cpo4cendE - _ZN40_INTERNAL_175e9c3a_4_k_cu_b9f456cf_299084cuda3std3__419piecewise_constructE)
_ZN40_INTERNAL_175e9c3a_4_k_cu_b9f456cf_299084cuda3std3__419piecewise_constructE:
	.zero		1
	.type		_ZN40_INTERNAL_175e9c3a_4_k_cu_b9f456cf_299084cuda3std3__45__cpo4cendE,@object
	.size		_ZN40_INTERNAL_175e9c3a_4_k_cu_b9f456cf_299084cuda3std3__45__cpo4cendE,(_ZN40_INTERNAL_175e9c3a_4_k_cu_b9f456cf_299084cuda3std6ranges3__45__cpo4swapE - _ZN40_INTERNAL_175e9c3a_4_k_cu_b9f456cf_299084cuda3std3__45__cpo4cendE)
_ZN40_INTERNAL_175e9c3a_4_k_cu_b9f456cf_299084cuda3std3__45__cpo4cendE:
	.zero		1
	.type		_ZN40_INTERNAL_175e9c3a_4_k_cu_b9f456cf_299084cuda3std6ranges3__45__cpo4swapE,@object
	.size		_ZN40_INTERNAL_175e9c3a_4_k_cu_b9f456cf_299084cuda3std6ranges3__45__cpo4swapE,(.L_10 - _ZN40_INTERNAL_175e9c3a_4_k_cu_b9f456cf_299084cuda3std6ranges3__45__cpo4swapE)
_ZN40_INTERNAL_175e9c3a_4_k_cu_b9f456cf_299084cuda3std6ranges3__45__cpo4swapE:
	.zero		1
.L_10:


//--------------------- .nv.constant0._ZN7cutlass13device_kernelINS_4gemm6kernel13GemmUniversalIN4cute5tupleIJiiiiEEENS1_10collective13CollectiveMmaINS1_35MainloopSm100TmaUmmaWarpSpecializedILi17ELi2ELi4ENS5_IJNS4_1CILi1EEESB_SB_EEEEENS5_IJNSA_ILi64EEENSA_ILi128EEESE_EEENS_12float_e4m3_tENS5_IJlSB_lEEESH_NS5_IJSB_llEEENS4_8TiledMMAINS4_8MMA_AtomIJNS4_10MMA_TraitsINS4_19SM100_MMA_F8F6F4_SSEJSH_SH_fSE_SF_NS4_17integral_constantINS4_4UMMA5MajorELSQ_0EEENSO_ISQ_LSQ_1EEENSO_INSP_7ScaleInELST_0EEESU_EEEEEENS4_6LayoutISC_NS5_IJNSA_ILi0EEESY_SY_EEEEENS5_IJNS4_10UnderscoreES11_S11_EEEEENS4_13SM90_TMA_LOADENS4_14ComposedLayoutINS4_7SwizzleILi2ELi4ELi3EEENS4_18smem_ptr_flag_bitsILi8EEENSX_INS5_IJNSA_ILi8EEESE_EEENS5_IJSE_SB_EEEEEEEvNS4_8identityES14_NS15_INS16_ILi3ELi4ELi3EEES19_NSX_INS5_IJSF_S1A_EEENS5_IJSB_SF_EEEEEEEvS1F_EENS_8epilogue10collective18CollectiveEpilogueINS1M_23Sm100TmaWarpSpecializedILi2ELi2ELi32ELb0ELb0EEEJSG_NS5_IJNSX_ISE_SB_EES1R_EEESH_SI_SH_SI_NS1M_6fusion15FusionCallbacksIS1Q_NS1T_17LinearCombinationISH_fSH_fLNS_15FloatRoundStyleE2EEESG_S1S_JEEENS4_5SM1004TMEM4LOAD26SM100_TMEM_LOAD_16dp32b32xES14_S1E_NS4_39AutoVectorizingCopyWithAssumedAlignmentILi128EEENS4_14SM90_TMA_STOREES1E_S24_S24_EEEvvEEEEvNT_6ParamsE --------------------------
	.section	.nv.constant0._ZN7cutlass13device_kernelINS_4gemm6kernel13GemmUniversalIN4cute5tupleIJiiiiEEENS1_10collective13CollectiveMmaINS1_35MainloopSm100TmaUmmaWarpSpecializedILi17ELi2ELi4ENS5_IJNS4_1CILi1EEESB_SB_EEEEENS5_IJNSA_ILi64EEENSA_ILi128EEESE_EEENS_12float_e4m3_tENS5_IJlSB_lEEESH_NS5_IJSB_llEEENS4_8TiledMMAINS4_8MMA_AtomIJNS4_10MMA_TraitsINS4_19SM100_MMA_F8F6F4_SSEJSH_SH_fSE_SF_NS4_17integral_constantINS4_4UMMA5MajorELSQ_0EEENSO_ISQ_LSQ_1EEENSO_INSP_7ScaleInELST_0EEESU_EEEEEENS4_6LayoutISC_NS5_IJNSA_ILi0EEESY_SY_EEEEENS5_IJNS4_10UnderscoreES11_S11_EEEEENS4_13SM90_TMA_LOADENS4_14ComposedLayoutINS4_7SwizzleILi2ELi4ELi3EEENS4_18smem_ptr_flag_bitsILi8EEENSX_INS5_IJNSA_ILi8EEESE_EEENS5_IJSE_SB_EEEEEEEvNS4_8identityES14_NS15_INS16_ILi3ELi4ELi3EEES19_NSX_INS5_IJSF_S1A_EEENS5_IJSB_SF_EEEEEEEvS1F_EENS_8epilogue10collective18CollectiveEpilogueINS1M_23Sm100TmaWarpSpecializedILi2ELi2ELi32ELb0ELb0EEEJSG_NS5_IJNSX_ISE_SB_EES1R_EEESH_SI_SH_SI_NS1M_6fusion15FusionCallbacksIS1Q_NS1T_17LinearCombinationISH_fSH_fLNS_15FloatRoundStyleE2EEESG_S1S_JEEENS4_5SM1004TMEM4LOAD26SM100_TMEM_LOAD_16dp32b32xES14_S1E_NS4_39AutoVectorizingCopyWithAssumedAlignmentILi128EEENS4_14SM90_TMA_STOREES1E_S24_S24_EEEvvEEEEvNT_6ParamsE,"a",@progbits
	.sectionflags	@""
	.align	4
.nv.constant0._ZN7cutlass13device_kernelINS_4gemm6kernel13GemmUniversalIN4cute5tupleIJiiiiEEENS1_10collective13CollectiveMmaINS1_35MainloopSm100TmaUmmaWarpSpecializedILi17ELi2ELi4ENS5_IJNS4_1CILi1EEESB_SB_EEEEENS5_IJNSA_ILi64EEENSA_ILi128EEESE_EEENS_12float_e4m3_tENS5_IJlSB_lEEESH_NS5_IJSB_llEEENS4_8TiledMMAINS4_8MMA_AtomIJNS4_10MMA_TraitsINS4_19SM100_MMA_F8F6F4_SSEJSH_SH_fSE_SF_NS4_17integral_constantINS4_4UMMA5MajorELSQ_0EEENSO_ISQ_LSQ_1EEENSO_INSP_7ScaleInELST_0EEESU_EEEEEENS4_6LayoutISC_NS5_IJNSA_ILi0EEESY_SY_EEEEENS5_IJNS4_10UnderscoreES11_S11_EEEEENS4_13SM90_TMA_LOADENS4_14ComposedLayoutINS4_7SwizzleILi2ELi4ELi3EEENS4_18smem_ptr_flag_bitsILi8EEENSX_INS5_IJNSA_ILi8EEESE_EEENS5_IJSE_SB_EEEEEEEvNS4_8identityES14_NS15_INS16_ILi3ELi4ELi3EEES19_NSX_INS5_IJSF_S1A_EEENS5_IJSB_SF_EEEEEEEvS1F_EENS_8epilogue10collective18CollectiveEpilogueINS1M_23Sm100TmaWarpSpecializedILi2ELi2ELi32ELb0ELb0EEEJSG_NS5_IJNSX_ISE_SB_EES1R_EEESH_SI_SH_SI_NS1M_6fusion15FusionCallbacksIS1Q_NS1T_17LinearCombinationISH_fSH_fLNS_15FloatRoundStyleE2EEESG_S1S_JEEENS4_5SM1004TMEM4LOAD26SM100_TMEM_LOAD_16dp32b32xES14_S1E_NS4_39AutoVectorizingCopyWithAssumedAlignmentILi128EEENS4_14SM90_TMA_STOREES1E_S24_S24_EEEvvEEEEvNT_6ParamsE:
	.zero		2944


//--------------------- SYMBOLS --------------------------

	.type		.nv.reservedSmem.offset0,@object
	.size		.nv.reservedSmem.offset0,0x4
	.type		.nv.reservedSmem.cap,@object
	.size		.nv.reservedSmem.cap,0x4
	.type		__assertfail,@function
